//
// Generated by NVIDIA NVVM Compiler
//
// Compiler Build ID: CL-36424714
// Cuda compilation tools, release 13.0, V13.0.88
// Based on NVVM 20.0.0
//

.version 9.0
.target sm_100
.address_size 64

	// .globl	_ZN3cub18CUB_300001_SM_10006detail11EmptyKernelIvEEvv
.extern .func  (.param .b32 func_retval0) vprintf
(
	.param .b64 vprintf_param_0,
	.param .b64 vprintf_param_1
)
;
.global .align 1 .b8 _ZN30_INTERNAL_2f98be77_4_k_cu_main4cuda3std3__45__cpo5beginE[1];
.global .align 1 .b8 _ZN30_INTERNAL_2f98be77_4_k_cu_main4cuda3std3__45__cpo3endE[1];
.global .align 1 .b8 _ZN30_INTERNAL_2f98be77_4_k_cu_main4cuda3std3__45__cpo6cbeginE[1];
.global .align 1 .b8 _ZN30_INTERNAL_2f98be77_4_k_cu_main4cuda3std3__45__cpo4cendE[1];
.global .align 1 .b8 _ZN30_INTERNAL_2f98be77_4_k_cu_main4cuda3std3__45__cpo6rbeginE[1];
.global .align 1 .b8 _ZN30_INTERNAL_2f98be77_4_k_cu_main4cuda3std3__45__cpo4rendE[1];
.global .align 1 .b8 _ZN30_INTERNAL_2f98be77_4_k_cu_main4cuda3std3__45__cpo7crbeginE[1];
.global .align 1 .b8 _ZN30_INTERNAL_2f98be77_4_k_cu_main4cuda3std3__45__cpo5crendE[1];
.global .align 1 .b8 _ZN30_INTERNAL_2f98be77_4_k_cu_main4cuda3std3__432_GLOBAL__N__2f98be77_4_k_cu_main6ignoreE[1];
.global .align 1 .b8 _ZN30_INTERNAL_2f98be77_4_k_cu_main4cuda3std3__419piecewise_constructE[1];
.global .align 1 .b8 _ZN30_INTERNAL_2f98be77_4_k_cu_main4cuda3std3__48in_placeE[1];
.global .align 1 .b8 _ZN30_INTERNAL_2f98be77_4_k_cu_main4cuda3std3__420unreachable_sentinelE[1];
.global .align 1 .b8 _ZN30_INTERNAL_2f98be77_4_k_cu_main4cuda3std3__47nulloptE[1];
.global .align 1 .b8 _ZN30_INTERNAL_2f98be77_4_k_cu_main4cuda3std3__48unexpectE[1];
.global .align 1 .b8 _ZN30_INTERNAL_2f98be77_4_k_cu_main4cuda3std6ranges3__45__cpo4swapE[1];
.global .align 1 .b8 _ZN30_INTERNAL_2f98be77_4_k_cu_main4cuda3std6ranges3__45__cpo9iter_moveE[1];
.global .align 1 .b8 _ZN30_INTERNAL_2f98be77_4_k_cu_main4cuda3std6ranges3__45__cpo5beginE[1];
.global .align 1 .b8 _ZN30_INTERNAL_2f98be77_4_k_cu_main4cuda3std6ranges3__45__cpo3endE[1];
.global .align 1 .b8 _ZN30_INTERNAL_2f98be77_4_k_cu_main4cuda3std6ranges3__45__cpo6cbeginE[1];
.global .align 1 .b8 _ZN30_INTERNAL_2f98be77_4_k_cu_main4cuda3std6ranges3__45__cpo4cendE[1];
.global .align 1 .b8 _ZN30_INTERNAL_2f98be77_4_k_cu_main4cuda3std6ranges3__45__cpo7advanceE[1];
.global .align 1 .b8 _ZN30_INTERNAL_2f98be77_4_k_cu_main4cuda3std6ranges3__45__cpo9iter_swapE[1];
.global .align 1 .b8 _ZN30_INTERNAL_2f98be77_4_k_cu_main4cuda3std6ranges3__45__cpo4nextE[1];
.global .align 1 .b8 _ZN30_INTERNAL_2f98be77_4_k_cu_main4cuda3std6ranges3__45__cpo4prevE[1];
.global .align 1 .b8 _ZN30_INTERNAL_2f98be77_4_k_cu_main4cuda3std6ranges3__45__cpo4dataE[1];
.global .align 1 .b8 _ZN30_INTERNAL_2f98be77_4_k_cu_main4cuda3std6ranges3__45__cpo5cdataE[1];
.global .align 1 .b8 _ZN30_INTERNAL_2f98be77_4_k_cu_main4cuda3std6ranges3__45__cpo4sizeE[1];
.global .align 1 .b8 _ZN30_INTERNAL_2f98be77_4_k_cu_main4cuda3std6ranges3__45__cpo5ssizeE[1];
.global .align 1 .b8 _ZN30_INTERNAL_2f98be77_4_k_cu_main4cuda3std6ranges3__45__cpo8distanceE[1];
.global .align 1 .b8 _ZN30_INTERNAL_2f98be77_4_k_cu_main6thrust24THRUST_300001_SM_1000_NS8cuda_cub3parE[1];
.global .align 1 .b8 _ZN30_INTERNAL_2f98be77_4_k_cu_main6thrust24THRUST_300001_SM_1000_NS8cuda_cub10par_nosyncE[1];
.global .align 1 .b8 _ZN30_INTERNAL_2f98be77_4_k_cu_main6thrust24THRUST_300001_SM_1000_NS6system6detail10sequential3seqE[1];
.global .align 1 .b8 _ZN30_INTERNAL_2f98be77_4_k_cu_main6thrust24THRUST_300001_SM_1000_NS12placeholders2_1E[1];
.global .align 1 .b8 _ZN30_INTERNAL_2f98be77_4_k_cu_main6thrust24THRUST_300001_SM_1000_NS12placeholders2_2E[1];
.global .align 1 .b8 _ZN30_INTERNAL_2f98be77_4_k_cu_main6thrust24THRUST_300001_SM_1000_NS12placeholders2_3E[1];
.global .align 1 .b8 _ZN30_INTERNAL_2f98be77_4_k_cu_main6thrust24THRUST_300001_SM_1000_NS12placeholders2_4E[1];
.global .align 1 .b8 _ZN30_INTERNAL_2f98be77_4_k_cu_main6thrust24THRUST_300001_SM_1000_NS12placeholders2_5E[1];
.global .align 1 .b8 _ZN30_INTERNAL_2f98be77_4_k_cu_main6thrust24THRUST_300001_SM_1000_NS12placeholders2_6E[1];
.global .align 1 .b8 _ZN30_INTERNAL_2f98be77_4_k_cu_main6thrust24THRUST_300001_SM_1000_NS12placeholders2_7E[1];
.global .align 1 .b8 _ZN30_INTERNAL_2f98be77_4_k_cu_main6thrust24THRUST_300001_SM_1000_NS12placeholders2_8E[1];
.global .align 1 .b8 _ZN30_INTERNAL_2f98be77_4_k_cu_main6thrust24THRUST_300001_SM_1000_NS12placeholders2_9E[1];
.global .align 1 .b8 _ZN30_INTERNAL_2f98be77_4_k_cu_main6thrust24THRUST_300001_SM_1000_NS12placeholders3_10E[1];
.global .align 1 .b8 _ZN30_INTERNAL_2f98be77_4_k_cu_main6thrust24THRUST_300001_SM_1000_NS3seqE[1];
.global .align 1 .b8 $str[25] = {112, 105, 110, 103, 32, 119, 97, 105, 116, 105, 110, 103, 32, 102, 111, 114, 32, 114, 101, 116, 117, 114, 110, 10};
.global .align 1 .b8 $str$1[22] = {112, 105, 110, 103, 33, 32, 98, 97, 108, 108, 32, 105, 115, 32, 110, 111, 119, 32, 37, 100, 10};
.global .align 1 .b8 $str$2[25] = {112, 111, 110, 103, 32, 119, 97, 105, 116, 105, 110, 103, 32, 102, 111, 114, 32, 114, 101, 116, 117, 114, 110, 10};
.global .align 1 .b8 $str$3[22] = {112, 111, 110, 103, 33, 32, 98, 97, 108, 108, 32, 105, 115, 32, 110, 111, 119, 32, 37, 100, 10};

.visible .entry _ZN3cub18CUB_300001_SM_10006detail11EmptyKernelIvEEvv()
{


	ret;

}
	// .globl	_ZN3cub18CUB_300001_SM_10006detail8for_each13static_kernelINS2_12policy_hub_t12policy_500_tEmN6thrust24THRUST_300001_SM_1000_NS8cuda_cub20__uninitialized_fill7functorINS7_10device_ptrIiEEiEEEEvT0_T1_
.visible .entry _ZN3cub18CUB_300001_SM_10006detail8for_each13static_kernelINS2_12policy_hub_t12policy_500_tEmN6thrust24THRUST_300001_SM_1000_NS8cuda_cub20__uninitialized_fill7functorINS7_10device_ptrIiEEiEEEEvT0_T1_(
	.param .u64 _ZN3cub18CUB_300001_SM_10006detail8for_each13static_kernelINS2_12policy_hub_t12policy_500_tEmN6thrust24THRUST_300001_SM_1000_NS8cuda_cub20__uninitialized_fill7functorINS7_10device_ptrIiEEiEEEEvT0_T1__param_0,
	.param .align 8 .b8 _ZN3cub18CUB_300001_SM_10006detail8for_each13static_kernelINS2_12policy_hub_t12policy_500_tEmN6thrust24THRUST_300001_SM_1000_NS8cuda_cub20__uninitialized_fill7functorINS7_10device_ptrIiEEiEEEEvT0_T1__param_1[16]
)
.maxntid 256
{
	.reg .pred 	%p<4>;
	.reg .b16 	%rs<5>;
	.reg .b32 	%r<12>;
	.reg .b64 	%rd<16>;

	ld.param.u32 	%r3, [_ZN3cub18CUB_300001_SM_10006detail8for_each13static_kernelINS2_12policy_hub_t12policy_500_tEmN6thrust24THRUST_300001_SM_1000_NS8cuda_cub20__uninitialized_fill7functorINS7_10device_ptrIiEEiEEEEvT0_T1__param_1+8];
	ld.param.u64 	%rd4, [_ZN3cub18CUB_300001_SM_10006detail8for_each13static_kernelINS2_12policy_hub_t12policy_500_tEmN6thrust24THRUST_300001_SM_1000_NS8cuda_cub20__uninitialized_fill7functorINS7_10device_ptrIiEEiEEEEvT0_T1__param_1];
	ld.param.u64 	%rd5, [_ZN3cub18CUB_300001_SM_10006detail8for_each13static_kernelINS2_12policy_hub_t12policy_500_tEmN6thrust24THRUST_300001_SM_1000_NS8cuda_cub20__uninitialized_fill7functorINS7_10device_ptrIiEEiEEEEvT0_T1__param_0];
	mov.u32 	%r9, %ctaid.x;
	mul.wide.u32 	%rd1, %r9, 512;
	sub.s64 	%rd2, %rd5, %rd1;
	setp.lt.u64 	%p1, %rd2, 512;
	@%p1 bra 	$L__BB1_2;
	mov.u32 	%r11, %tid.x;
	cvta.to.global.u64 	%rd11, %rd4;
	cvt.u64.u32 	%rd12, %r11;
	add.s64 	%rd13, %rd1, %rd12;
	shl.b64 	%rd14, %rd13, 2;
	add.s64 	%rd15, %rd11, %rd14;
	st.global.u32 	[%rd15], %r3;
	st.global.u32 	[%rd15+1024], %r3;
	bra.uni 	$L__BB1_6;
$L__BB1_2:
	cvta.to.global.u64 	%rd6, %rd4;
	mov.u32 	%r2, %tid.x;
	cvt.u64.u32 	%rd7, %r2;
	setp.le.u64 	%p2, %rd2, %rd7;
	add.s64 	%rd8, %rd1, %rd7;
	shl.b64 	%rd9, %rd8, 2;
	add.s64 	%rd3, %rd6, %rd9;
	@%p2 bra 	$L__BB1_4;
	st.global.u32 	[%rd3], %r3;
$L__BB1_4:
	add.s32 	%r10, %r2, 256;
	cvt.u64.u32 	%rd10, %r10;
	setp.le.u64 	%p3, %rd2, %rd10;
	@%p3 bra 	$L__BB1_6;
	st.global.u32 	[%rd3+1024], %r3;
$L__BB1_6:
	ret;

}
	// .globl	_ZN3cub18CUB_300001_SM_10006detail8for_each13static_kernelINS2_12policy_hub_t12policy_500_tElNS2_12op_wrapper_tIl4pingN6thrust24THRUST_300001_SM_1000_NS6detail15normal_iteratorINS9_10device_ptrIiEEEEEEEEvT0_T1_
.visible .entry _ZN3cub18CUB_300001_SM_10006detail8for_each13static_kernelINS2_12policy_hub_t12policy_500_tElNS2_12op_wrapper_tIl4pingN6thrust24THRUST_300001_SM_1000_NS6detail15normal_iteratorINS9_10device_ptrIiEEEEEEEEvT0_T1_(
	.param .u64 _ZN3cub18CUB_300001_SM_10006detail8for_each13static_kernelINS2_12policy_hub_t12policy_500_tElNS2_12op_wrapper_tIl4pingN6thrust24THRUST_300001_SM_1000_NS6detail15normal_iteratorINS9_10device_ptrIiEEEEEEEEvT0_T1__param_0,
	.param .align 8 .b8 _ZN3cub18CUB_300001_SM_10006detail8for_each13static_kernelINS2_12policy_hub_t12policy_500_tElNS2_12op_wrapper_tIl4pingN6thrust24THRUST_300001_SM_1000_NS6detail15normal_iteratorINS9_10device_ptrIiEEEEEEEEvT0_T1__param_1[16]
)
.maxntid 256
{
	.local .align 8 .b8 	__local_depot2[16];
	.reg .b64 	%SP;
	.reg .b64 	%SPL;
	.reg .pred 	%p<32>;
	.reg .b16 	%rs<9>;
	.reg .b32 	%r<107>;
	.reg .b64 	%rd<41>;

	mov.u64 	%SPL, __local_depot2;
	cvta.local.u64 	%SP, %SPL;
	ld.param.u64 	%rd8, [_ZN3cub18CUB_300001_SM_10006detail8for_each13static_kernelINS2_12policy_hub_t12policy_500_tElNS2_12op_wrapper_tIl4pingN6thrust24THRUST_300001_SM_1000_NS6detail15normal_iteratorINS9_10device_ptrIiEEEEEEEEvT0_T1__param_1];
	ld.param.u64 	%rd9, [_ZN3cub18CUB_300001_SM_10006detail8for_each13static_kernelINS2_12policy_hub_t12policy_500_tElNS2_12op_wrapper_tIl4pingN6thrust24THRUST_300001_SM_1000_NS6detail15normal_iteratorINS9_10device_ptrIiEEEEEEEEvT0_T1__param_0];
	add.u64 	%rd10, %SP, 0;
	add.u64 	%rd1, %SPL, 0;
	add.u64 	%rd11, %SP, 8;
	add.u64 	%rd2, %SPL, 8;
	mov.u32 	%r44, %ctaid.x;
	mul.wide.u32 	%rd3, %r44, 512;
	sub.s64 	%rd4, %rd9, %rd3;
	setp.lt.s64 	%p1, %rd4, 512;
	@%p1 bra 	$L__BB2_11;
	cvta.to.global.u64 	%rd27, %rd8;
	mov.u32 	%r68, %tid.x;
	cvt.u64.u32 	%rd28, %r68;
	add.s64 	%rd29, %rd3, %rd28;
	shl.b64 	%rd30, %rd29, 2;
	add.s64 	%rd5, %rd27, %rd30;
	mov.b32 	%r69, 1;
	st.global.u32 	[%rd5], %r69;
	mov.b32 	%r91, 0;
	mov.b32 	%r87, 2;
$L__BB2_2:
	ld.global.u32 	%r70, [%rd5];
	setp.eq.s32 	%p18, %r70, %r87;
	mov.u32 	%r90, %r87;
	@%p18 bra 	$L__BB2_5;
	mov.u32 	%r89, %r91;
$L__BB2_4:
	mov.u64 	%rd31, $str;
	cvta.global.u64 	%rd32, %rd31;
	{ // callseq 4, 0
	.param .b64 param0;
	st.param.b64 	[param0], %rd32;
	.param .b64 param1;
	st.param.b64 	[param1], 0;
	.param .b32 retval0;
	call.uni (retval0), 
	vprintf, 
	(
	param0, 
	param1
	);
	ld.param.b32 	%r71, [retval0];
	} // callseq 4
	add.s32 	%r91, %r89, 1;
	ld.global.u32 	%r90, [%rd5];
	setp.ne.s32 	%p19, %r90, %r87;
	setp.lt.u32 	%p20, %r89, 999;
	and.pred  	%p21, %p19, %p20;
	mov.u32 	%r89, %r91;
	@%p21 bra 	$L__BB2_4;
$L__BB2_5:
	add.s32 	%r73, %r90, 1;
	st.global.u32 	[%rd5], %r73;
	add.s32 	%r74, %r87, 1;
	st.local.u32 	[%rd2], %r74;
	mov.u64 	%rd33, $str$1;
	cvta.global.u64 	%rd34, %rd33;
	{ // callseq 5, 0
	.param .b64 param0;
	st.param.b64 	[param0], %rd34;
	.param .b64 param1;
	st.param.b64 	[param1], %rd11;
	.param .b32 retval0;
	call.uni (retval0), 
	vprintf, 
	(
	param0, 
	param1
	);
	ld.param.b32 	%r75, [retval0];
	} // callseq 5
	add.s32 	%r8, %r87, 2;
	setp.lt.u32 	%p22, %r87, 23;
	setp.lt.u32 	%p23, %r91, 1000;
	and.pred  	%p24, %p22, %p23;
	mov.u32 	%r87, %r8;
	@%p24 bra 	$L__BB2_2;
	mov.b32 	%r79, 1;
	st.global.u32 	[%rd5+1024], %r79;
	mov.b32 	%r96, 0;
	mov.b32 	%r92, 2;
	mov.u64 	%rd36, $str;
$L__BB2_7:
	ld.global.u32 	%r80, [%rd5+1024];
	setp.eq.s32 	%p25, %r80, %r92;
	mov.u32 	%r95, %r92;
	@%p25 bra 	$L__BB2_10;
	mov.u32 	%r94, %r96;
$L__BB2_9:
	cvta.global.u64 	%rd37, %rd36;
	{ // callseq 6, 0
	.param .b64 param0;
	st.param.b64 	[param0], %rd37;
	.param .b64 param1;
	st.param.b64 	[param1], 0;
	.param .b32 retval0;
	call.uni (retval0), 
	vprintf, 
	(
	param0, 
	param1
	);
	ld.param.b32 	%r81, [retval0];
	} // callseq 6
	add.s32 	%r96, %r94, 1;
	ld.global.u32 	%r95, [%rd5+1024];
	setp.ne.s32 	%p26, %r95, %r92;
	setp.lt.u32 	%p27, %r94, 999;
	and.pred  	%p28, %p26, %p27;
	mov.u32 	%r94, %r96;
	@%p28 bra 	$L__BB2_9;
$L__BB2_10:
	add.s32 	%r83, %r95, 1;
	st.global.u32 	[%rd5+1024], %r83;
	add.s32 	%r84, %r92, 1;
	st.local.u32 	[%rd2], %r84;
	cvta.global.u64 	%rd39, %rd33;
	{ // callseq 7, 0
	.param .b64 param0;
	st.param.b64 	[param0], %rd39;
	.param .b64 param1;
	st.param.b64 	[param1], %rd11;
	.param .b32 retval0;
	call.uni (retval0), 
	vprintf, 
	(
	param0, 
	param1
	);
	ld.param.b32 	%r85, [retval0];
	} // callseq 7
	add.s32 	%r16, %r92, 2;
	setp.lt.u32 	%p29, %r92, 23;
	setp.lt.u32 	%p30, %r96, 1000;
	and.pred  	%p31, %p29, %p30;
	mov.u32 	%r92, %r16;
	@%p31 bra 	$L__BB2_7;
	bra.uni 	$L__BB2_23;
$L__BB2_11:
	cvta.to.global.u64 	%rd12, %rd8;
	mov.u32 	%r17, %tid.x;
	cvt.s64.s32 	%rd6, %rd4;
	cvt.u64.u32 	%rd13, %r17;
	setp.le.s64 	%p2, %rd6, %rd13;
	add.s64 	%rd14, %rd3, %rd13;
	shl.b64 	%rd15, %rd14, 2;
	add.s64 	%rd7, %rd12, %rd15;
	@%p2 bra 	$L__BB2_17;
	mov.b32 	%r47, 1;
	st.global.u32 	[%rd7], %r47;
	mov.b32 	%r101, 0;
	mov.b32 	%r97, 2;
$L__BB2_13:
	ld.global.u32 	%r48, [%rd7];
	setp.eq.s32 	%p3, %r48, %r97;
	mov.u32 	%r100, %r97;
	@%p3 bra 	$L__BB2_16;
	mov.u32 	%r99, %r101;
$L__BB2_15:
	mov.u64 	%rd16, $str;
	cvta.global.u64 	%rd17, %rd16;
	{ // callseq 0, 0
	.param .b64 param0;
	st.param.b64 	[param0], %rd17;
	.param .b64 param1;
	st.param.b64 	[param1], 0;
	.param .b32 retval0;
	call.uni (retval0), 
	vprintf, 
	(
	param0, 
	param1
	);
	ld.param.b32 	%r49, [retval0];
	} // callseq 0
	add.s32 	%r101, %r99, 1;
	ld.global.u32 	%r100, [%rd7];
	setp.ne.s32 	%p4, %r100, %r97;
	setp.lt.u32 	%p5, %r99, 999;
	and.pred  	%p6, %p4, %p5;
	mov.u32 	%r99, %r101;
	@%p6 bra 	$L__BB2_15;
$L__BB2_16:
	add.s32 	%r51, %r100, 1;
	st.global.u32 	[%rd7], %r51;
	add.s32 	%r52, %r97, 1;
	st.local.u32 	[%rd1], %r52;
	mov.u64 	%rd18, $str$1;
	cvta.global.u64 	%rd19, %rd18;
	{ // callseq 1, 0
	.param .b64 param0;
	st.param.b64 	[param0], %rd19;
	.param .b64 param1;
	st.param.b64 	[param1], %rd10;
	.param .b32 retval0;
	call.uni (retval0), 
	vprintf, 
	(
	param0, 
	param1
	);
	ld.param.b32 	%r53, [retval0];
	} // callseq 1
	add.s32 	%r25, %r97, 2;
	setp.lt.u32 	%p7, %r97, 23;
	setp.lt.u32 	%p8, %r101, 1000;
	and.pred  	%p9, %p7, %p8;
	mov.u32 	%r97, %r25;
	@%p9 bra 	$L__BB2_13;
$L__BB2_17:
	add.s32 	%r55, %r17, 256;
	cvt.u64.u32 	%rd21, %r55;
	setp.le.s64 	%p10, %rd6, %rd21;
	@%p10 bra 	$L__BB2_23;
	mov.b32 	%r58, 1;
	st.global.u32 	[%rd7+1024], %r58;
	mov.b32 	%r106, 0;
	mov.b32 	%r102, 2;
	mov.u64 	%rd24, $str$1;
	mov.u64 	%rd22, $str;
$L__BB2_19:
	ld.global.u32 	%r59, [%rd7+1024];
	setp.eq.s32 	%p11, %r59, %r102;
	mov.u32 	%r105, %r102;
	@%p11 bra 	$L__BB2_22;
	mov.u32 	%r104, %r106;
$L__BB2_21:
	cvta.global.u64 	%rd23, %rd22;
	{ // callseq 2, 0
	.param .b64 param0;
	st.param.b64 	[param0], %rd23;
	.param .b64 param1;
	st.param.b64 	[param1], 0;
	.param .b32 retval0;
	call.uni (retval0), 
	vprintf, 
	(
	param0, 
	param1
	);
	ld.param.b32 	%r60, [retval0];
	} // callseq 2
	add.s32 	%r106, %r104, 1;
	ld.global.u32 	%r105, [%rd7+1024];
	setp.ne.s32 	%p12, %r105, %r102;
	setp.lt.u32 	%p13, %r104, 999;
	and.pred  	%p14, %p12, %p13;
	mov.u32 	%r104, %r106;
	@%p14 bra 	$L__BB2_21;
$L__BB2_22:
	add.s32 	%r62, %r105, 1;
	st.global.u32 	[%rd7+1024], %r62;
	add.s32 	%r63, %r102, 1;
	st.local.u32 	[%rd1], %r63;
	cvta.global.u64 	%rd25, %rd24;
	{ // callseq 3, 0
	.param .b64 param0;
	st.param.b64 	[param0], %rd25;
	.param .b64 param1;
	st.param.b64 	[param1], %rd10;
	.param .b32 retval0;
	call.uni (retval0), 
	vprintf, 
	(
	param0, 
	param1
	);
	ld.param.b32 	%r64, [retval0];
	} // callseq 3
	add.s32 	%r33, %r102, 2;
	setp.lt.u32 	%p15, %r102, 23;
	setp.lt.u32 	%p16, %r106, 1000;
	and.pred  	%p17, %p15, %p16;
	mov.u32 	%r102, %r33;
	@%p17 bra 	$L__BB2_19;
$L__BB2_23:
	ret;

}
	// .globl	_ZN3cub18CUB_300001_SM_10006detail8for_each13static_kernelINS2_12policy_hub_t12policy_500_tElNS2_12op_wrapper_tIl4pongN6thrust24THRUST_300001_SM_1000_NS6detail15normal_iteratorINS9_10device_ptrIiEEEEEEEEvT0_T1_
.visible .entry _ZN3cub18CUB_300001_SM_10006detail8for_each13static_kernelINS2_12policy_hub_t12policy_500_tElNS2_12op_wrapper_tIl4pongN6thrust24THRUST_300001_SM_1000_NS6detail15normal_iteratorINS9_10device_ptrIiEEEEEEEEvT0_T1_(
	.param .u64 _ZN3cub18CUB_300001_SM_10006detail8for_each13static_kernelINS2_12policy_hub_t12policy_500_tElNS2_12op_wrapper_tIl4pongN6thrust24THRUST_300001_SM_1000_NS6detail15normal_iteratorINS9_10device_ptrIiEEEEEEEEvT0_T1__param_0,
	.param .align 8 .b8 _ZN3cub18CUB_300001_SM_10006detail8for_each13static_kernelINS2_12policy_hub_t12policy_500_tElNS2_12op_wrapper_tIl4pongN6thrust24THRUST_300001_SM_1000_NS6detail15normal_iteratorINS9_10device_ptrIiEEEEEEEEvT0_T1__param_1[16]
)
.maxntid 256
{
	.local .align 8 .b8 	__local_depot3[16];
	.reg .b64 	%SP;
	.reg .b64 	%SPL;
	.reg .pred 	%p<32>;
	.reg .b16 	%rs<9>;
	.reg .b32 	%r<103>;
	.reg .b64 	%rd<41>;

	mov.u64 	%SPL, __local_depot3;
	cvta.local.u64 	%SP, %SPL;
	ld.param.u64 	%rd8, [_ZN3cub18CUB_300001_SM_10006detail8for_each13static_kernelINS2_12policy_hub_t12policy_500_tElNS2_12op_wrapper_tIl4pongN6thrust24THRUST_300001_SM_1000_NS6detail15normal_iteratorINS9_10device_ptrIiEEEEEEEEvT0_T1__param_1];
	ld.param.u64 	%rd9, [_ZN3cub18CUB_300001_SM_10006detail8for_each13static_kernelINS2_12policy_hub_t12policy_500_tElNS2_12op_wrapper_tIl4pongN6thrust24THRUST_300001_SM_1000_NS6detail15normal_iteratorINS9_10device_ptrIiEEEEEEEEvT0_T1__param_0];
	add.u64 	%rd10, %SP, 0;
	add.u64 	%rd1, %SPL, 0;
	add.u64 	%rd11, %SP, 8;
	add.u64 	%rd2, %SPL, 8;
	mov.u32 	%r44, %ctaid.x;
	mul.wide.u32 	%rd3, %r44, 512;
	sub.s64 	%rd4, %rd9, %rd3;
	setp.lt.s64 	%p1, %rd4, 512;
	@%p1 bra 	$L__BB3_11;
	cvta.to.global.u64 	%rd27, %rd8;
	mov.u32 	%r66, %tid.x;
	cvt.u64.u32 	%rd28, %r66;
	add.s64 	%rd29, %rd3, %rd28;
	shl.b64 	%rd30, %rd29, 2;
	add.s64 	%rd5, %rd27, %rd30;
	mov.b32 	%r87, 0;
	mov.b32 	%r83, 1;
$L__BB3_2:
	ld.global.u32 	%r67, [%rd5];
	setp.eq.s32 	%p18, %r67, %r83;
	mov.u32 	%r86, %r83;
	@%p18 bra 	$L__BB3_5;
	mov.u32 	%r85, %r87;
$L__BB3_4:
	mov.u64 	%rd31, $str$2;
	cvta.global.u64 	%rd32, %rd31;
	{ // callseq 12, 0
	.param .b64 param0;
	st.param.b64 	[param0], %rd32;
	.param .b64 param1;
	st.param.b64 	[param1], 0;
	.param .b32 retval0;
	call.uni (retval0), 
	vprintf, 
	(
	param0, 
	param1
	);
	ld.param.b32 	%r68, [retval0];
	} // callseq 12
	add.s32 	%r87, %r85, 1;
	ld.global.u32 	%r86, [%rd5];
	setp.ne.s32 	%p19, %r86, %r83;
	setp.lt.u32 	%p20, %r85, 999;
	and.pred  	%p21, %p19, %p20;
	mov.u32 	%r85, %r87;
	@%p21 bra 	$L__BB3_4;
$L__BB3_5:
	add.s32 	%r70, %r86, 1;
	st.global.u32 	[%rd5], %r70;
	add.s32 	%r71, %r83, 1;
	st.local.u32 	[%rd2], %r71;
	mov.u64 	%rd33, $str$3;
	cvta.global.u64 	%rd34, %rd33;
	{ // callseq 13, 0
	.param .b64 param0;
	st.param.b64 	[param0], %rd34;
	.param .b64 param1;
	st.param.b64 	[param1], %rd11;
	.param .b32 retval0;
	call.uni (retval0), 
	vprintf, 
	(
	param0, 
	param1
	);
	ld.param.b32 	%r72, [retval0];
	} // callseq 13
	add.s32 	%r8, %r83, 2;
	setp.lt.u32 	%p22, %r83, 23;
	setp.lt.u32 	%p23, %r87, 1000;
	and.pred  	%p24, %p22, %p23;
	mov.u32 	%r83, %r8;
	@%p24 bra 	$L__BB3_2;
	mov.b32 	%r92, 0;
	mov.b32 	%r88, 1;
	mov.u64 	%rd36, $str$2;
$L__BB3_7:
	ld.global.u32 	%r76, [%rd5+1024];
	setp.eq.s32 	%p25, %r76, %r88;
	mov.u32 	%r91, %r88;
	@%p25 bra 	$L__BB3_10;
	mov.u32 	%r90, %r92;
$L__BB3_9:
	cvta.global.u64 	%rd37, %rd36;
	{ // callseq 14, 0
	.param .b64 param0;
	st.param.b64 	[param0], %rd37;
	.param .b64 param1;
	st.param.b64 	[param1], 0;
	.param .b32 retval0;
	call.uni (retval0), 
	vprintf, 
	(
	param0, 
	param1
	);
	ld.param.b32 	%r77, [retval0];
	} // callseq 14
	add.s32 	%r92, %r90, 1;
	ld.global.u32 	%r91, [%rd5+1024];
	setp.ne.s32 	%p26, %r91, %r88;
	setp.lt.u32 	%p27, %r90, 999;
	and.pred  	%p28, %p26, %p27;
	mov.u32 	%r90, %r92;
	@%p28 bra 	$L__BB3_9;
$L__BB3_10:
	add.s32 	%r79, %r91, 1;
	st.global.u32 	[%rd5+1024], %r79;
	add.s32 	%r80, %r88, 1;
	st.local.u32 	[%rd2], %r80;
	cvta.global.u64 	%rd39, %rd33;
	{ // callseq 15, 0
	.param .b64 param0;
	st.param.b64 	[param0], %rd39;
	.param .b64 param1;
	st.param.b64 	[param1], %rd11;
	.param .b32 retval0;
	call.uni (retval0), 
	vprintf, 
	(
	param0, 
	param1
	);
	ld.param.b32 	%r81, [retval0];
	} // callseq 15
	add.s32 	%r16, %r88, 2;
	setp.lt.u32 	%p29, %r88, 23;
	setp.lt.u32 	%p30, %r92, 1000;
	and.pred  	%p31, %p29, %p30;
	mov.u32 	%r88, %r16;
	@%p31 bra 	$L__BB3_7;
	bra.uni 	$L__BB3_23;
$L__BB3_11:
	cvta.to.global.u64 	%rd12, %rd8;
	mov.u32 	%r17, %tid.x;
	cvt.s64.s32 	%rd6, %rd4;
	cvt.u64.u32 	%rd13, %r17;
	setp.le.s64 	%p2, %rd6, %rd13;
	add.s64 	%rd14, %rd3, %rd13;
	shl.b64 	%rd15, %rd14, 2;
	add.s64 	%rd7, %rd12, %rd15;
	@%p2 bra 	$L__BB3_17;
	mov.b32 	%r97, 0;
	mov.b32 	%r93, 1;
$L__BB3_13:
	ld.global.u32 	%r47, [%rd7];
	setp.eq.s32 	%p3, %r47, %r93;
	mov.u32 	%r96, %r93;
	@%p3 bra 	$L__BB3_16;
	mov.u32 	%r95, %r97;
$L__BB3_15:
	mov.u64 	%rd16, $str$2;
	cvta.global.u64 	%rd17, %rd16;
	{ // callseq 8, 0
	.param .b64 param0;
	st.param.b64 	[param0], %rd17;
	.param .b64 param1;
	st.param.b64 	[param1], 0;
	.param .b32 retval0;
	call.uni (retval0), 
	vprintf, 
	(
	param0, 
	param1
	);
	ld.param.b32 	%r48, [retval0];
	} // callseq 8
	add.s32 	%r97, %r95, 1;
	ld.global.u32 	%r96, [%rd7];
	setp.ne.s32 	%p4, %r96, %r93;
	setp.lt.u32 	%p5, %r95, 999;
	and.pred  	%p6, %p4, %p5;
	mov.u32 	%r95, %r97;
	@%p6 bra 	$L__BB3_15;
$L__BB3_16:
	add.s32 	%r50, %r96, 1;
	st.global.u32 	[%rd7], %r50;
	add.s32 	%r51, %r93, 1;
	st.local.u32 	[%rd1], %r51;
	mov.u64 	%rd18, $str$3;
	cvta.global.u64 	%rd19, %rd18;
	{ // callseq 9, 0
	.param .b64 param0;
	st.param.b64 	[param0], %rd19;
	.param .b64 param1;
	st.param.b64 	[param1], %rd10;
	.param .b32 retval0;
	call.uni (retval0), 
	vprintf, 
	(
	param0, 
	param1
	);
	ld.param.b32 	%r52, [retval0];
	} // callseq 9
	add.s32 	%r25, %r93, 2;
	setp.lt.u32 	%p7, %r93, 23;
	setp.lt.u32 	%p8, %r97, 1000;
	and.pred  	%p9, %p7, %p8;
	mov.u32 	%r93, %r25;
	@%p9 bra 	$L__BB3_13;
$L__BB3_17:
	add.s32 	%r54, %r17, 256;
	cvt.u64.u32 	%rd21, %r54;
	setp.le.s64 	%p10, %rd6, %rd21;
	@%p10 bra 	$L__BB3_23;
	mov.b32 	%r102, 0;
	mov.b32 	%r98, 1;
	mov.u64 	%rd24, $str$3;
	mov.u64 	%rd22, $str$2;
$L__BB3_19:
	ld.global.u32 	%r57, [%rd7+1024];
	setp.eq.s32 	%p11, %r57, %r98;
	mov.u32 	%r101, %r98;
	@%p11 bra 	$L__BB3_22;
	mov.u32 	%r100, %r102;
$L__BB3_21:
	cvta.global.u64 	%rd23, %rd22;
	{ // callseq 10, 0
	.param .b64 param0;
	st.param.b64 	[param0], %rd23;
	.param .b64 param1;
	st.param.b64 	[param1], 0;
	.param .b32 retval0;
	call.uni (retval0), 
	vprintf, 
	(
	param0, 
	param1
	);
	ld.param.b32 	%r58, [retval0];
	} // callseq 10
	add.s32 	%r102, %r100, 1;
	ld.global.u32 	%r101, [%rd7+1024];
	setp.ne.s32 	%p12, %r101, %r98;
	setp.lt.u32 	%p13, %r100, 999;
	and.pred  	%p14, %p12, %p13;
	mov.u32 	%r100, %r102;
	@%p14 bra 	$L__BB3_21;
$L__BB3_22:
	add.s32 	%r60, %r101, 1;
	st.global.u32 	[%rd7+1024], %r60;
	add.s32 	%r61, %r98, 1;
	st.local.u32 	[%rd1], %r61;
	cvta.global.u64 	%rd25, %rd24;
	{ // callseq 11, 0
	.param .b64 param0;
	st.param.b64 	[param0], %rd25;
	.param .b64 param1;
	st.param.b64 	[param1], %rd10;
	.param .b32 retval0;
	call.uni (retval0), 
	vprintf, 
	(
	param0, 
	param1
	);
	ld.param.b32 	%r62, [retval0];
	} // callseq 11
	add.s32 	%r33, %r98, 2;
	setp.lt.u32 	%p15, %r98, 23;
	setp.lt.u32 	%p16, %r102, 1000;
	and.pred  	%p17, %p15, %p16;
	mov.u32 	%r98, %r33;
	@%p17 bra 	$L__BB3_19;
$L__BB3_23:
	ret;

}


// ===== COMPILED SASS (sm_100) =====

	.target	sm_100

	.elftype	@"ET_EXEC"


//--------------------- .note.nv.tkinfo           --------------------------
	.section	.note.nv.tkinfo,"",@"SHT_NOTE"
	.sectionflags	@"SHF_NOTE_NV_TKINFO"
	.tkinfo
        /*0018*/ 	.word	0x00000002
        /*0030*/ 	.string	""
        /*0030*/ 	.string	"ptxas"
        /*0030*/ 	.string	"Cuda compilation tools, release 13.0, V13.0.88"
        /*0030*/ 	.string	"Build cuda_13.0.r13.0/compiler.36424714_0"
        /*0030*/ 	.string	"-arch sm_100 -m 64 "



//--------------------- .note.nv.cuinfo           --------------------------
	.section	.note.nv.cuinfo,"",@"SHT_NOTE"
	.sectionflags	@"SHF_NOTE_NV_CUINFO"
        /*0018*/ 	.short	0x0002
        /*001a*/ 	.short	0x0064
        /*001c*/ 	.short	0x0082
	.zero		2


//--------------------- .nv.info                  --------------------------
	.section	.nv.info,"",@"SHT_CUDA_INFO"
	.align	4


	//----- nvinfo : EIATTR_REGCOUNT
	.align		4
        /*0000*/ 	.byte	0x04, 0x2f
        /*0002*/ 	.short	(.L_48 - .L_47)
	.align		4
.L_47:
        /*0004*/ 	.word	index@(_ZN3cub18CUB_300001_SM_10006detail11EmptyKernelIvEEvv)
        /*0008*/ 	.word	0x00000004


	//----- nvinfo : EIATTR_FRAME_SIZE
	.align		4
.L_48:
        /*000c*/ 	.byte	0x04, 0x11
        /*000e*/ 	.short	(.L_50 - .L_49)
	.align		4
.L_49:
        /*0010*/ 	.word	index@(_ZN3cub18CUB_300001_SM_10006detail11EmptyKernelIvEEvv)
        /*0014*/ 	.word	0x00000000


	//----- nvinfo : EIATTR_REGCOUNT
	.align		4
.L_50:
        /*0018*/ 	.byte	0x04, 0x2f
        /*001a*/ 	.short	(.L_52 - .L_51)
	.align		4
.L_51:
        /*001c*/ 	.word	index@(_ZN3cub18CUB_300001_SM_10006detail8for_each13static_kernelINS2_12policy_hub_t12policy_500_tEmN6thrust24THRUST_300001_SM_1000_NS8cuda_cub20__uninitialized_fill7functorINS7_10device_ptrIiEEiEEEEvT0_T1_)
        /*0020*/ 	.word	0x00000008


	//----- nvinfo : EIATTR_FRAME_SIZE
	.align		4
.L_52:
        /*0024*/ 	.byte	0x04, 0x11
        /*0026*/ 	.short	(.L_54 - .L_53)
	.align		4
.L_53:
        /*0028*/ 	.word	index@(_ZN3cub18CUB_300001_SM_10006detail8for_each13static_kernelINS2_12policy_hub_t12policy_500_tEmN6thrust24THRUST_300001_SM_1000_NS8cuda_cub20__uninitialized_fill7functorINS7_10device_ptrIiEEiEEEEvT0_T1_)
        /*002c*/ 	.word	0x00000000


	//----- nvinfo : EIATTR_REGCOUNT
	.align		4
.L_54:
        /*0030*/ 	.byte	0x04, 0x2f
        /*0032*/ 	.short	(.L_56 - .L_55)
	.align		4
.L_55:
        /*0034*/ 	.word	index@(_ZN3cub18CUB_300001_SM_10006detail8for_each13static_kernelINS2_12policy_hub_t12policy_500_tElNS2_12op_wrapper_tIl4pingN6thrust24THRUST_300001_SM_1000_NS6detail15normal_iteratorINS9_10device_ptrIiEEEEEEEEvT0_T1_)
        /*0038*/ 	.word	0x0000001b


	//----- nvinfo : EIATTR_FRAME_SIZE
	.align		4
.L_56:
        /*003c*/ 	.byte	0x04, 0x11
        /*003e*/ 	.short	(.L_58 - .L_57)
	.align		4
.L_57:
        /*0040*/ 	.word	index@(_ZN3cub18CUB_300001_SM_10006detail8for_each13static_kernelINS2_12policy_hub_t12policy_500_tElNS2_12op_wrapper_tIl4pingN6thrust24THRUST_300001_SM_1000_NS6detail15normal_iteratorINS9_10device_ptrIiEEEEEEEEvT0_T1_)
        /*0044*/ 	.word	0x00000010


	//----- nvinfo : EIATTR_REGCOUNT
	.align		4
.L_58:
        /*0048*/ 	.byte	0x04, 0x2f
        /*004a*/ 	.short	(.L_60 - .L_59)
	.align		4
.L_59:
        /*004c*/ 	.word	index@(_ZN3cub18CUB_300001_SM_10006detail8for_each13static_kernelINS2_12policy_hub_t12policy_500_tElNS2_12op_wrapper_tIl4pongN6thrust24THRUST_300001_SM_1000_NS6detail15normal_iteratorINS9_10device_ptrIiEEEEEEEEvT0_T1_)
        /*0050*/ 	.word	0x0000001b


	//----- nvinfo : EIATTR_FRAME_SIZE
	.align		4
.L_60:
        /*0054*/ 	.byte	0x04, 0x11
        /*0056*/ 	.short	(.L_62 - .L_61)
	.align		4
.L_61:
        /*0058*/ 	.word	index@(_ZN3cub18CUB_300001_SM_10006detail8for_each13static_kernelINS2_12policy_hub_t12policy_500_tElNS2_12op_wrapper_tIl4pongN6thrust24THRUST_300001_SM_1000_NS6detail15normal_iteratorINS9_10device_ptrIiEEEEEEEEvT0_T1_)
        /*005c*/ 	.word	0x00000010


	//----- nvinfo : EIATTR_MIN_STACK_SIZE
	.align		4
.L_62:
        /*0060*/ 	.byte	0x04, 0x12
        /*0062*/ 	.short	(.L_64 - .L_63)
	.align		4
.L_63:
        /*0064*/ 	.word	index@(_ZN3cub18CUB_300001_SM_10006detail8for_each13static_kernelINS2_12policy_hub_t12policy_500_tElNS2_12op_wrapper_tIl4pongN6thrust24THRUST_300001_SM_1000_NS6detail15normal_iteratorINS9_10device_ptrIiEEEEEEEEvT0_T1_)
        /*0068*/ 	.word	0x00000010


	//----- nvinfo : EIATTR_MIN_STACK_SIZE
	.align		4
.L_64:
        /*006c*/ 	.byte	0x04, 0x12
        /*006e*/ 	.short	(.L_66 - .L_65)
	.align		4
.L_65:
        /*0070*/ 	.word	index@(_ZN3cub18CUB_300001_SM_10006detail8for_each13static_kernelINS2_12policy_hub_t12policy_500_tElNS2_12op_wrapper_tIl4pingN6thrust24THRUST_300001_SM_1000_NS6detail15normal_iteratorINS9_10device_ptrIiEEEEEEEEvT0_T1_)
        /*0074*/ 	.word	0x00000010


	//----- nvinfo : EIATTR_MIN_STACK_SIZE
	.align		4
.L_66:
        /*0078*/ 	.byte	0x04, 0x12
        /*007a*/ 	.short	(.L_68 - .L_67)
	.align		4
.L_67:
        /*007c*/ 	.word	index@(_ZN3cub18CUB_300001_SM_10006detail8for_each13static_kernelINS2_12policy_hub_t12policy_500_tEmN6thrust24THRUST_300001_SM_1000_NS8cuda_cub20__uninitialized_fill7functorINS7_10device_ptrIiEEiEEEEvT0_T1_)
        /*0080*/ 	.word	0x00000000


	//----- nvinfo : EIATTR_MIN_STACK_SIZE
	.align		4
.L_68:
        /*0084*/ 	.byte	0x04, 0x12
        /*0086*/ 	.short	(.L_70 - .L_69)
	.align		4
.L_69:
        /*0088*/ 	.word	index@(_ZN3cub18CUB_300001_SM_10006detail11EmptyKernelIvEEvv)
        /*008c*/ 	.word	0x00000000
.L_70:


//--------------------- .nv.compat                --------------------------
	.section	.nv.compat,"",@"SHT_CUDA_COMPAT_INFO"
	.align	4
        /*0000*/ 	.byte	0x02, 0x09, 0x00, 0x00, 0x02, 0x02, 0x01, 0x00, 0x02, 0x05, 0x05, 0x00, 0x03, 0x07, 0x01, 0x01
        /*0010*/ 	.byte	0x02, 0x03, 0x00, 0x00, 0x02, 0x06, 0x01, 0x00, 0x04, 0x0b, 0x08, 0x00, 0x09, 0x00, 0x00, 0x00
        /*0020*/ 	.byte	0x00, 0x00, 0x00, 0x00


//--------------------- .nv.info._ZN3cub18CUB_300001_SM_10006detail8for_each13static_kernelINS2_12policy_hub_t12policy_500_tElNS2_12op_wrapper_tIl4pongN6thrust24THRUST_300001_SM_1000_NS6detail15normal_iteratorINS9_10device_ptrIiEEEEEEEEvT0_T1_ --------------------------
	.section	.nv.info._ZN3cub18CUB_300001_SM_10006detail8for_each13static_kernelINS2_12policy_hub_t12policy_500_tElNS2_12op_wrapper_tIl4pongN6thrust24THRUST_300001_SM_1000_NS6detail15normal_iteratorINS9_10device_ptrIiEEEEEEEEvT0_T1_,"",@"SHT_CUDA_INFO"
	.sectionflags	@""
	.align	4


	//----- nvinfo : EIATTR_CUDA_API_VERSION
	.align		4
        /*0000*/ 	.byte	0x04, 0x37
        /*0002*/ 	.short	(.L_72 - .L_71)
.L_71:
        /*0004*/ 	.word	0x00000082


	//----- nvinfo : EIATTR_KPARAM_INFO
	.align		4
.L_72:
        /*0008*/ 	.byte	0x04, 0x17
        /*000a*/ 	.short	(.L_74 - .L_73)
.L_73:
        /*000c*/ 	.word	0x00000000
        /*0010*/ 	.short	0x0001
        /*0012*/ 	.short	0x0008
        /*0014*/ 	.byte	0x00, 0xf0, 0x41, 0x00


	//----- nvinfo : EIATTR_KPARAM_INFO
	.align		4
.L_74:
        /*0018*/ 	.byte	0x04, 0x17
        /*001a*/ 	.short	(.L_76 - .L_75)
.L_75:
        /*001c*/ 	.word	0x00000000
        /*0020*/ 	.short	0x0000
        /*0022*/ 	.short	0x0000
        /*0024*/ 	.byte	0x00, 0xf0, 0x21, 0x00


	//----- nvinfo : EIATTR_SPARSE_MMA_MASK
	.align		4
.L_76:
        /*0028*/ 	.byte	0x03, 0x50
        /*002a*/ 	.short	0x0000


	//----- nvinfo : EIATTR_MAXREG_COUNT
	.align		4
        /*002c*/ 	.byte	0x03, 0x1b
        /*002e*/ 	.short	0x00ff


	//----- nvinfo : EIATTR_EXTERNS
	.align		4
        /*0030*/ 	.byte	0x04, 0x0f
        /*0032*/ 	.short	(.L_78 - .L_77)


	//   ....[0]....
	.align		4
.L_77:
        /*0034*/ 	.word	index@(vprintf)


	//----- nvinfo : EIATTR_MERCURY_ISA_VERSION
	.align		4
.L_78:
        /*0038*/ 	.byte	0x03, 0x5f
        /*003a*/ 	.short	0x0101


	//----- nvinfo : EIATTR_VRC_CTA_INIT_COUNT
	.align		4
        /*003c*/ 	.byte	0x02, 0x4a
	.zero		1
	.zero		1


	//----- nvinfo : EIATTR_SYSCALL_OFFSETS
	.align		4
        /*0040*/ 	.byte	0x04, 0x46
        /*0042*/ 	.short	(.L_80 - .L_79)


	//   ....[0]....
.L_79:
        /*0044*/ 	.word	0x00000260


	//   ....[1]....
        /*0048*/ 	.word	0x00000390


	//   ....[2]....
        /*004c*/ 	.word	0x000004d0


	//   ....[3]....
        /*0050*/ 	.word	0x00000600


	//   ....[4]....
        /*0054*/ 	.word	0x00000800


	//   ....[5]....
        /*0058*/ 	.word	0x00000930


	//   ....[6]....
        /*005c*/ 	.word	0x00000ac0


	//   ....[7]....
        /*0060*/ 	.word	0x00000bf0


	//----- nvinfo : EIATTR_EXIT_INSTR_OFFSETS
	.align		4
.L_80:
        /*0064*/ 	.byte	0x04, 0x1c
        /*0066*/ 	.short	(.L_82 - .L_81)


	//   ....[0]....
.L_81:
        /*0068*/ 	.word	0x00000650


	//   ....[1]....
        /*006c*/ 	.word	0x000009d0


	//   ....[2]....
        /*0070*/ 	.word	0x00000c40


	//----- nvinfo : EIATTR_MAX_THREADS
	.align		4
.L_82:
        /*0074*/ 	.byte	0x04, 0x05
        /*0076*/ 	.short	(.L_84 - .L_83)
.L_83:
        /*0078*/ 	.word	0x00000100
        /*007c*/ 	.word	0x00000001
        /*0080*/ 	.word	0x00000001


	//----- nvinfo : EIATTR_CRS_STACK_SIZE
	.align		4
.L_84:
        /*0084*/ 	.byte	0x04, 0x1e
        /*0086*/ 	.short	(.L_86 - .L_85)
.L_85:
        /*0088*/ 	.word	0x00000000


	//----- nvinfo : EIATTR_CBANK_PARAM_SIZE
	.align		4
.L_86:
        /*008c*/ 	.byte	0x03, 0x19
        /*008e*/ 	.short	0x0018


	//----- nvinfo : EIATTR_PARAM_CBANK
	.align		4
        /*0090*/ 	.byte	0x04, 0x0a
        /*0092*/ 	.short	(.L_88 - .L_87)
	.align		4
.L_87:
        /*0094*/ 	.word	index@(.nv.constant0._ZN3cub18CUB_300001_SM_10006detail8for_each13static_kernelINS2_12policy_hub_t12policy_500_tElNS2_12op_wrapper_tIl4pongN6thrust24THRUST_300001_SM_1000_NS6detail15normal_iteratorINS9_10device_ptrIiEEEEEEEEvT0_T1_)
        /*0098*/ 	.short	0x0380
        /*009a*/ 	.short	0x0018


	//----- nvinfo : EIATTR_SW_WAR
	.align		4
.L_88:
        /*009c*/ 	.byte	0x04, 0x36
        /*009e*/ 	.short	(.L_90 - .L_89)
.L_89:
        /*00a0*/ 	.word	0x00000008
.L_90:


//--------------------- .nv.info._ZN3cub18CUB_300001_SM_10006detail8for_each13static_kernelINS2_12policy_hub_t12policy_500_tElNS2_12op_wrapper_tIl4pingN6thrust24THRUST_300001_SM_1000_NS6detail15normal_iteratorINS9_10device_ptrIiEEEEEEEEvT0_T1_ --------------------------
	.section	.nv.info._ZN3cub18CUB_300001_SM_10006detail8for_each13static_kernelINS2_12policy_hub_t12policy_500_tElNS2_12op_wrapper_tIl4pingN6thrust24THRUST_300001_SM_1000_NS6detail15normal_iteratorINS9_10device_ptrIiEEEEEEEEvT0_T1_,"",@"SHT_CUDA_INFO"
	.sectionflags	@""
	.align	4


	//----- nvinfo : EIATTR_CUDA_API_VERSION
	.align		4
        /*0000*/ 	.byte	0x04, 0x37
        /*0002*/ 	.short	(.L_92 - .L_91)
.L_91:
        /*0004*/ 	.word	0x00000082


	//----- nvinfo : EIATTR_KPARAM_INFO
	.align		4
.L_92:
        /*0008*/ 	.byte	0x04, 0x17
        /*000a*/ 	.short	(.L_94 - .L_93)
.L_93:
        /*000c*/ 	.word	0x00000000
        /*0010*/ 	.short	0x0001
        /*0012*/ 	.short	0x0008
        /*0014*/ 	.byte	0x00, 0xf0, 0x41, 0x00


	//----- nvinfo : EIATTR_KPARAM_INFO
	.align		4
.L_94:
        /*0018*/ 	.byte	0x04, 0x17
        /*001a*/ 	.short	(.L_96 - .L_95)
.L_95:
        /*001c*/ 	.word	0x00000000
        /*0020*/ 	.short	0x0000
        /*0022*/ 	.short	0x0000
        /*0024*/ 	.byte	0x00, 0xf0, 0x21, 0x00


	//----- nvinfo : EIATTR_SPARSE_MMA_MASK
	.align		4
.L_96:
        /*0028*/ 	.byte	0x03, 0x50
        /*002a*/ 	.short	0x0000


	//----- nvinfo : EIATTR_MAXREG_COUNT
	.align		4
        /*002c*/ 	.byte	0x03, 0x1b
        /*002e*/ 	.short	0x00ff


	//----- nvinfo : EIATTR_EXTERNS
	.align		4
        /*0030*/ 	.byte	0x04, 0x0f
        /*0032*/ 	.short	(.L_98 - .L_97)


	//   ....[0]....
	.align		4
.L_97:
        /*0034*/ 	.word	index@(vprintf)


	//----- nvinfo : EIATTR_MERCURY_ISA_VERSION
	.align		4
.L_98:
        /*0038*/ 	.byte	0x03, 0x5f
        /*003a*/ 	.short	0x0101


	//----- nvinfo : EIATTR_VRC_CTA_INIT_COUNT
	.align		4
        /*003c*/ 	.byte	0x02, 0x4a
	.zero		1
	.zero		1


	//----- nvinfo : EIATTR_SYSCALL_OFFSETS
	.align		4
        /*0040*/ 	.byte	0x04, 0x46
        /*0042*/ 	.short	(.L_100 - .L_99)


	//   ....[0]....
.L_99:
        /*0044*/ 	.word	0x00000280


	//   ....[1]....
        /*0048*/ 	.word	0x000003b0


	//   ....[2]....
        /*004c*/ 	.word	0x00000510


	//   ....[3]....
        /*0050*/ 	.word	0x00000640


	//   ....[4]....
        /*0054*/ 	.word	0x00000860


	//   ....[5]....
        /*0058*/ 	.word	0x00000990


	//   ....[6]....
        /*005c*/ 	.word	0x00000b40


	//   ....[7]....
        /*0060*/ 	.word	0x00000c70


	//----- nvinfo : EIATTR_EXIT_INSTR_OFFSETS
	.align		4
.L_100:
        /*0064*/ 	.byte	0x04, 0x1c
        /*0066*/ 	.short	(.L_102 - .L_101)


	//   ....[0]....
.L_101:
        /*0068*/ 	.word	0x00000690


	//   ....[1]....
        /*006c*/ 	.word	0x00000a30


	//   ....[2]....
        /*0070*/ 	.word	0x00000cc0


	//----- nvinfo : EIATTR_MAX_THREADS
	.align		4
.L_102:
        /*0074*/ 	.byte	0x04, 0x05
        /*0076*/ 	.short	(.L_104 - .L_103)
.L_103:
        /*0078*/ 	.word	0x00000100
        /*007c*/ 	.word	0x00000001
        /*0080*/ 	.word	0x00000001


	//----- nvinfo : EIATTR_CRS_STACK_SIZE
	.align		4
.L_104:
        /*0084*/ 	.byte	0x04, 0x1e
        /*0086*/ 	.short	(.L_106 - .L_105)
.L_105:
        /*0088*/ 	.word	0x00000000


	//----- nvinfo : EIATTR_CBANK_PARAM_SIZE
	.align		4
.L_106:
        /*008c*/ 	.byte	0x03, 0x19
        /*008e*/ 	.short	0x0018


	//----- nvinfo : EIATTR_PARAM_CBANK
	.align		4
        /*0090*/ 	.byte	0x04, 0x0a
        /*0092*/ 	.short	(.L_108 - .L_107)
	.align		4
.L_107:
        /*0094*/ 	.word	index@(.nv.constant0._ZN3cub18CUB_300001_SM_10006detail8for_each13static_kernelINS2_12policy_hub_t12policy_500_tElNS2_12op_wrapper_tIl4pingN6thrust24THRUST_300001_SM_1000_NS6detail15normal_iteratorINS9_10device_ptrIiEEEEEEEEvT0_T1_)
        /*0098*/ 	.short	0x0380
        /*009a*/ 	.short	0x0018


	//----- nvinfo : EIATTR_SW_WAR
	.align		4
.L_108:
        /*009c*/ 	.byte	0x04, 0x36
        /*009e*/ 	.short	(.L_110 - .L_109)
.L_109:
        /*00a0*/ 	.word	0x00000008
.L_110:


//--------------------- .nv.info._ZN3cub18CUB_300001_SM_10006detail8for_each13static_kernelINS2_12policy_hub_t12policy_500_tEmN6thrust24THRUST_300001_SM_1000_NS8cuda_cub20__uninitialized_fill7functorINS7_10device_ptrIiEEiEEEEvT0_T1_ --------------------------
	.section	.nv.info._ZN3cub18CUB_300001_SM_10006detail8for_each13static_kernelINS2_12policy_hub_t12policy_500_tEmN6thrust24THRUST_300001_SM_1000_NS8cuda_cub20__uninitialized_fill7functorINS7_10device_ptrIiEEiEEEEvT0_T1_,"",@"SHT_CUDA_INFO"
	.sectionflags	@""
	.align	4


	//----- nvinfo : EIATTR_CUDA_API_VERSION
	.align		4
        /*0000*/ 	.byte	0x04, 0x37
        /*0002*/ 	.short	(.L_112 - .L_111)
.L_111:
        /*0004*/ 	.word	0x00000082


	//----- nvinfo : EIATTR_KPARAM_INFO
	.align		4
.L_112:
        /*0008*/ 	.byte	0x04, 0x17
        /*000a*/ 	.short	(.L_114 - .L_113)
.L_113:
        /*000c*/ 	.word	0x00000000
        /*0010*/ 	.short	0x0001
        /*0012*/ 	.short	0x0008
        /*0014*/ 	.byte	0x00, 0xf0, 0x41, 0x00


	//----- nvinfo : EIATTR_KPARAM_INFO
	.align		4
.L_114:
        /*0018*/ 	.byte	0x04, 0x17
        /*001a*/ 	.short	(.L_116 - .L_115)
.L_115:
        /*001c*/ 	.word	0x00000000
        /*0020*/ 	.short	0x0000
        /*0022*/ 	.short	0x0000
        /*0024*/ 	.byte	0x00, 0xf0, 0x21, 0x00


	//----- nvinfo : EIATTR_SPARSE_MMA_MASK
	.align		4
.L_116:
        /*0028*/ 	.byte	0x03, 0x50
        /*002a*/ 	.short	0x0000


	//----- nvinfo : EIATTR_MAXREG_COUNT
	.align		4
        /*002c*/ 	.byte	0x03, 0x1b
        /*002e*/ 	.short	0x00ff


	//----- nvinfo : EIATTR_MERCURY_ISA_VERSION
	.align		4
        /*0030*/ 	.byte	0x03, 0x5f
        /*0032*/ 	.short	0x0101


	//----- nvinfo : EIATTR_VRC_CTA_INIT_COUNT
	.align		4
        /*0034*/ 	.byte	0x02, 0x4a
	.zero		1
	.zero		1


	//----- nvinfo : EIATTR_EXIT_INSTR_OFFSETS
	.align		4
        /*0038*/ 	.byte	0x04, 0x1c
        /*003a*/ 	.short	(.L_118 - .L_117)


	//   ....[0]....
.L_117:
        /*003c*/ 	.word	0x00000130


	//   ....[1]....
        /*0040*/ 	.word	0x00000230


	//   ....[2]....
        /*0044*/ 	.word	0x00000260


	//----- nvinfo : EIATTR_MAX_THREADS
	.align		4
.L_118:
        /*0048*/ 	.byte	0x04, 0x05
        /*004a*/ 	.short	(.L_120 - .L_119)
.L_119:
        /*004c*/ 	.word	0x00000100
        /*0050*/ 	.word	0x00000001
        /*0054*/ 	.word	0x00000001


	//----- nvinfo : EIATTR_CBANK_PARAM_SIZE
	.align		4
.L_120:
        /*0058*/ 	.byte	0x03, 0x19
        /*005a*/ 	.short	0x0018


	//----- nvinfo : EIATTR_PARAM_CBANK
	.align		4
        /*005c*/ 	.byte	0x04, 0x0a
        /*005e*/ 	.short	(.L_122 - .L_121)
	.align		4
.L_121:
        /*0060*/ 	.word	index@(.nv.constant0._ZN3cub18CUB_300001_SM_10006detail8for_each13static_kernelINS2_12policy_hub_t12policy_500_tEmN6thrust24THRUST_300001_SM_1000_NS8cuda_cub20__uninitialized_fill7functorINS7_10device_ptrIiEEiEEEEvT0_T1_)
        /*0064*/ 	.short	0x0380
        /*0066*/ 	.short	0x0018


	//----- nvinfo : EIATTR_SW_WAR
	.align		4
.L_122:
        /*0068*/ 	.byte	0x04, 0x36
        /*006a*/ 	.short	(.L_124 - .L_123)
.L_123:
        /*006c*/ 	.word	0x00000008
.L_124:


//--------------------- .nv.info._ZN3cub18CUB_300001_SM_10006detail11EmptyKernelIvEEvv --------------------------
	.section	.nv.info._ZN3cub18CUB_300001_SM_10006detail11EmptyKernelIvEEvv,"",@"SHT_CUDA_INFO"
	.sectionflags	@""
	.align	4


	//----- nvinfo : EIATTR_CUDA_API_VERSION
	.align		4
        /*0000*/ 	.byte	0x04, 0x37
        /*0002*/ 	.short	(.L_126 - .L_125)
.L_125:
        /*0004*/ 	.word	0x00000082


	//----- nvinfo : EIATTR_SPARSE_MMA_MASK
	.align		4
.L_126:
        /*0008*/ 	.byte	0x03, 0x50
        /*000a*/ 	.short	0x0000


	//----- nvinfo : EIATTR_MAXREG_COUNT
	.align		4
        /*000c*/ 	.byte	0x03, 0x1b
        /*000e*/ 	.short	0x00ff


	//----- nvinfo : EIATTR_MERCURY_ISA_VERSION
	.align		4
        /*0010*/ 	.byte	0x03, 0x5f
        /*0012*/ 	.short	0x0101


	//----- nvinfo : EIATTR_VRC_CTA_INIT_COUNT
	.align		4
        /*0014*/ 	.byte	0x02, 0x4a
	.zero		1
	.zero		1


	//----- nvinfo : EIATTR_EXIT_INSTR_OFFSETS
	.align		4
        /*0018*/ 	.byte	0x04, 0x1c
        /*001a*/ 	.short	(.L_128 - .L_127)


	//   ....[0]....
.L_127:
        /*001c*/ 	.word	0x00000010


	//----- nvinfo : EIATTR_SW_WAR
	.align		4
.L_128:
        /*0020*/ 	.byte	0x04, 0x36
        /*0022*/ 	.short	(.L_130 - .L_129)
.L_129:
        /*0024*/ 	.word	0x00000008
.L_130:


//--------------------- .nv.callgraph             --------------------------
	.section	.nv.callgraph,"",@"SHT_CUDA_CALLGRAPH"
	.align	4
	.sectionentsize	8
	.align		4
        /*0000*/ 	.word	0x00000000
	.align		4
        /*0004*/ 	.word	0xffffffff
	.align		4
        /*0008*/ 	.word	index@(_ZN3cub18CUB_300001_SM_10006detail8for_each13static_kernelINS2_12policy_hub_t12policy_500_tElNS2_12op_wrapper_tIl4pongN6thrust24THRUST_300001_SM_1000_NS6detail15normal_iteratorINS9_10device_ptrIiEEEEEEEEvT0_T1_)
	.align		4
        /*000c*/ 	.word	index@(vprintf)
	.align		4
        /*0010*/ 	.word	index@(_ZN3cub18CUB_300001_SM_10006detail8for_each13static_kernelINS2_12policy_hub_t12policy_500_tElNS2_12op_wrapper_tIl4pingN6thrust24THRUST_300001_SM_1000_NS6detail15normal_iteratorINS9_10device_ptrIiEEEEEEEEvT0_T1_)
	.align		4
        /*0014*/ 	.word	index@(vprintf)
	.align		4
        /*0018*/ 	.word	0x00000000
	.align		4
        /*001c*/ 	.word	0xfffffffe
	.align		4
        /*0020*/ 	.word	0x00000000
	.align		4
        /*0024*/ 	.word	0xfffffffd
	.align		4
        /*0028*/ 	.word	0x00000000
	.align		4
        /*002c*/ 	.word	0xfffffffc


//--------------------- .nv.constant4             --------------------------
	.section	.nv.constant4,"a",@progbits
	.align	8
	.align		8
.nv.constant4:
        /*0000*/ 	.dword	vprintf
	.align		8
        /*0008*/ 	.dword	_ZN30_INTERNAL_2f98be77_4_k_cu_main4cuda3std3__45__cpo5beginE
	.align		8
        /*0010*/ 	.dword	_ZN30_INTERNAL_2f98be77_4_k_cu_main4cuda3std3__45__cpo3endE
	.align		8
        /*0018*/ 	.dword	_ZN30_INTERNAL_2f98be77_4_k_cu_main4cuda3std3__45__cpo6cbeginE
	.align		8
        /*0020*/ 	.dword	_ZN30_INTERNAL_2f98be77_4_k_cu_main4cuda3std3__45__cpo4cendE
	.align		8
        /*0028*/ 	.dword	_ZN30_INTERNAL_2f98be77_4_k_cu_main4cuda3std3__45__cpo6rbeginE
	.align		8
        /*0030*/ 	.dword	_ZN30_INTERNAL_2f98be77_4_k_cu_main4cuda3std3__45__cpo4rendE
	.align		8
        /*0038*/ 	.dword	_ZN30_INTERNAL_2f98be77_4_k_cu_main4cuda3std3__45__cpo7crbeginE
	.align		8
        /*0040*/ 	.dword	_ZN30_INTERNAL_2f98be77_4_k_cu_main4cuda3std3__45__cpo5crendE
	.align		8
        /*0048*/ 	.dword	_ZN30_INTERNAL_2f98be77_4_k_cu_main4cuda3std3__432_GLOBAL__N__2f98be77_4_k_cu_main6ignoreE
	.align		8
        /*0050*/ 	.dword	_ZN30_INTERNAL_2f98be77_4_k_cu_main4cuda3std3__419piecewise_constructE
	.align		8
        /*0058*/ 	.dword	_ZN30_INTERNAL_2f98be77_4_k_cu_main4cuda3std3__48in_placeE
	.align		8
        /*0060*/ 	.dword	_ZN30_INTERNAL_2f98be77_4_k_cu_main4cuda3std3__420unreachable_sentinelE
	.align		8
        /*0068*/ 	.dword	_ZN30_INTERNAL_2f98be77_4_k_cu_main4cuda3std3__47nulloptE
	.align		8
        /*0070*/ 	.dword	_ZN30_INTERNAL_2f98be77_4_k_cu_main4cuda3std3__48unexpectE
	.align		8
        /*0078*/ 	.dword	_ZN30_INTERNAL_2f98be77_4_k_cu_main4cuda3std6ranges3__45__cpo4swapE
	.align		8
        /*0080*/ 	.dword	_ZN30_INTERNAL_2f98be77_4_k_cu_main4cuda3std6ranges3__45__cpo9iter_moveE
	.align		8
        /*0088*/ 	.dword	_ZN30_INTERNAL_2f98be77_4_k_cu_main4cuda3std6ranges3__45__cpo5beginE
	.align		8
        /*0090*/ 	.dword	_ZN30_INTERNAL_2f98be77_4_k_cu_main4cuda3std6ranges3__45__cpo3endE
	.align		8
        /*0098*/ 	.dword	_ZN30_INTERNAL_2f98be77_4_k_cu_main4cuda3std6ranges3__45__cpo6cbeginE
	.align		8
        /*00a0*/ 	.dword	_ZN30_INTERNAL_2f98be77_4_k_cu_main4cuda3std6ranges3__45__cpo4cendE
	.align		8
        /*00a8*/ 	.dword	_ZN30_INTERNAL_2f98be77_4_k_cu_main4cuda3std6ranges3__45__cpo7advanceE
	.align		8
        /*00b0*/ 	.dword	_ZN30_INTERNAL_2f98be77_4_k_cu_main4cuda3std6ranges3__45__cpo9iter_swapE
	.align		8
        /*00b8*/ 	.dword	_ZN30_INTERNAL_2f98be77_4_k_cu_main4cuda3std6ranges3__45__cpo4nextE
	.align		8
        /*00c0*/ 	.dword	_ZN30_INTERNAL_2f98be77_4_k_cu_main4cuda3std6ranges3__45__cpo4prevE
	.align		8
        /*00c8*/ 	.dword	_ZN30_INTERNAL_2f98be77_4_k_cu_main4cuda3std6ranges3__45__cpo4dataE
	.align		8
        /*00d0*/ 	.dword	_ZN30_INTERNAL_2f98be77_4_k_cu_main4cuda3std6ranges3__45__cpo5cdataE
	.align		8
        /*00d8*/ 	.dword	_ZN30_INTERNAL_2f98be77_4_k_cu_main4cuda3std6ranges3__45__cpo4sizeE
	.align		8
        /*00e0*/ 	.dword	_ZN30_INTERNAL_2f98be77_4_k_cu_main4cuda3std6ranges3__45__cpo5ssizeE
	.align		8
        /*00e8*/ 	.dword	_ZN30_INTERNAL_2f98be77_4_k_cu_main4cuda3std6ranges3__45__cpo8distanceE
	.align		8
        /*00f0*/ 	.dword	_ZN30_INTERNAL_2f98be77_4_k_cu_main6thrust24THRUST_300001_SM_1000_NS8cuda_cub3parE
	.align		8
        /*00f8*/ 	.dword	_ZN30_INTERNAL_2f98be77_4_k_cu_main6thrust24THRUST_300001_SM_1000_NS8cuda_cub10par_nosyncE
	.align		8
        /*0100*/ 	.dword	_ZN30_INTERNAL_2f98be77_4_k_cu_main6thrust24THRUST_300001_SM_1000_NS6system6detail10sequential3seqE
	.align		8
        /*0108*/ 	.dword	_ZN30_INTERNAL_2f98be77_4_k_cu_main6thrust24THRUST_300001_SM_1000_NS12placeholders2_1E
	.align		8
        /*0110*/ 	.dword	_ZN30_INTERNAL_2f98be77_4_k_cu_main6thrust24THRUST_300001_SM_1000_NS12placeholders2_2E
	.align		8
        /*0118*/ 	.dword	_ZN30_INTERNAL_2f98be77_4_k_cu_main6thrust24THRUST_300001_SM_1000_NS12placeholders2_3E
	.align		8
        /*0120*/ 	.dword	_ZN30_INTERNAL_2f98be77_4_k_cu_main6thrust24THRUST_300001_SM_1000_NS12placeholders2_4E
	.align		8
        /*0128*/ 	.dword	_ZN30_INTERNAL_2f98be77_4_k_cu_main6thrust24THRUST_300001_SM_1000_NS12placeholders2_5E
	.align		8
        /*0130*/ 	.dword	_ZN30_INTERNAL_2f98be77_4_k_cu_main6thrust24THRUST_300001_SM_1000_NS12placeholders2_6E
	.align		8
        /*0138*/ 	.dword	_ZN30_INTERNAL_2f98be77_4_k_cu_main6thrust24THRUST_300001_SM_1000_NS12placeholders2_7E
	.align		8
        /*0140*/ 	.dword	_ZN30_INTERNAL_2f98be77_4_k_cu_main6thrust24THRUST_300001_SM_1000_NS12placeholders2_8E
	.align		8
        /*0148*/ 	.dword	_ZN30_INTERNAL_2f98be77_4_k_cu_main6thrust24THRUST_300001_SM_1000_NS12placeholders2_9E
	.align		8
        /*0150*/ 	.dword	_ZN30_INTERNAL_2f98be77_4_k_cu_main6thrust24THRUST_300001_SM_1000_NS12placeholders3_10E
	.align		8
        /*0158*/ 	.dword	_ZN30_INTERNAL_2f98be77_4_k_cu_main6thrust24THRUST_300001_SM_1000_NS3seqE
	.align		8
        /*0160*/ 	.dword	$str
	.align		8
        /*0168*/ 	.dword	$str$1
	.align		8
        /*0170*/ 	.dword	$str$2
	.align		8
        /*0178*/ 	.dword	$str$3


//--------------------- .text._ZN3cub18CUB_300001_SM_10006detail8for_each13static_kernelINS2_12policy_hub_t12policy_500_tElNS2_12op_wrapper_tIl4pongN6thrust24THRUST_300001_SM_1000_NS6detail15normal_iteratorINS9_10device_ptrIiEEEEEEEEvT0_T1_ --------------------------
	.section	.text._ZN3cub18CUB_300001_SM_10006detail8for_each13static_kernelINS2_12policy_hub_t12policy_500_tElNS2_12op_wrapper_tIl4pongN6thrust24THRUST_300001_SM_1000_NS6detail15normal_iteratorINS9_10device_ptrIiEEEEEEEEvT0_T1_,"ax",@progbits
	.align	128
        .global         _ZN3cub18CUB_300001_SM_10006detail8for_each13static_kernelINS2_12policy_hub_t12policy_500_tElNS2_12op_wrapper_tIl4pongN6thrust24THRUST_300001_SM_1000_NS6detail15normal_iteratorINS9_10device_ptrIiEEEEEEEEvT0_T1_
        .type           _ZN3cub18CUB_300001_SM_10006detail8for_each13static_kernelINS2_12policy_hub_t12policy_500_tElNS2_12op_wrapper_tIl4pongN6thrust24THRUST_300001_SM_1000_NS6detail15normal_iteratorINS9_10device_ptrIiEEEEEEEEvT0_T1_,@function
        .size           _ZN3cub18CUB_300001_SM_10006detail8for_each13static_kernelINS2_12policy_hub_t12policy_500_tElNS2_12op_wrapper_tIl4pongN6thrust24THRUST_300001_SM_1000_NS6detail15normal_iteratorINS9_10device_ptrIiEEEEEEEEvT0_T1_,(.L_x_61 - _ZN3cub18CUB_300001_SM_10006detail8for_each13static_kernelINS2_12policy_hub_t12policy_500_tElNS2_12op_wrapper_tIl4pongN6thrust24THRUST_300001_SM_1000_NS6detail15normal_iteratorINS9_10device_ptrIiEEEEEEEEvT0_T1_)
        .other          _ZN3cub18CUB_300001_SM_10006detail8for_each13static_kernelINS2_12policy_hub_t12policy_500_tElNS2_12op_wrapper_tIl4pongN6thrust24THRUST_300001_SM_1000_NS6detail15normal_iteratorINS9_10device_ptrIiEEEEEEEEvT0_T1_,@"STO_CUDA_ENTRY STV_DEFAULT"
_ZN3cub18CUB_300001_SM_10006detail8for_each13static_kernelINS2_12policy_hub_t12policy_500_tElNS2_12op_wrapper_tIl4pongN6thrust24THRUST_300001_SM_1000_NS6detail15normal_iteratorINS9_10device_ptrIiEEEEEEEEvT0_T1_:
.text._ZN3cub18CUB_300001_SM_10006detail8for_each13static_kernelINS2_12policy_hub_t12policy_500_tElNS2_12op_wrapper_tIl4pongN6thrust24THRUST_300001_SM_1000_NS6detail15normal_iteratorINS9_10device_ptrIiEEEEEEEEvT0_T1_:
[----:B------:R-:W0:Y:S08]  /*0000*/  LDC R1, c[0x0][0x37c] ;  /* 0x0000df00ff017b82 */ /* 0x000e300000000800 */
[----:B------:R-:W1:Y:S01]  /*0010*/  S2UR UR4, SR_CTAID.X ;  /* 0x00000000000479c3 */ /* 0x000e620000002500 */
[----:B------:R-:W2:Y:S01]  /*0020*/  LDCU.64 UR38, c[0x0][0x380] ;  /* 0x00007000ff2677ac */ /* 0x000ea20008000a00 */
[----:B0-----:R-:W-:Y:S01]  /*0030*/  VIADD R1, R1, 0xfffffff0 ;  /* 0xfffffff001017836 */ /* 0x001fe20000000000 */
[----:B------:R-:W0:Y:S01]  /*0040*/  LDCU UR7, c[0x0][0x2f8] ;  /* 0x00005f00ff0777ac */ /* 0x000e220008000800 */
[----:B------:R-:W3:Y:S01]  /*0050*/  LDCU UR8, c[0x0][0x2fc] ;  /* 0x00005f80ff0877ac */ /* 0x000ee20008000800 */
[----:B------:R-:W4:Y:S02]  /*0060*/  LDCU.64 UR36, c[0x0][0x358] ;  /* 0x00006b00ff2477ac */ /* 0x000f240008000a00 */
[----:B0-----:R-:W-:Y:S01]  /*0070*/  IADD3 R22, P0, PT, R1, UR7, RZ ;  /* 0x0000000701167c10 */ /* 0x001fe2000ff1e0ff */
[----:B-1----:R-:W-:-:S03]  /*0080*/  UIMAD.WIDE.U32 UR4, UR4, 0x200, URZ ;  /* 0x00000200040478a5 */ /* 0x002fc6000f8e00ff */
[----:B------:R-:W-:Y:S01]  /*0090*/  IADD3 R2, P1, PT, R22, 0x8, RZ ;  /* 0x0000000816027810 */ /* 0x000fe20007f3e0ff */
[----:B--2---:R-:W-:Y:S01]  /*00a0*/  UIADD3 UR38, UP0, UPT, -UR4, UR38, URZ ;  /* 0x0000002604267290 */ /* 0x004fe2000ff1e1ff */
[----:B---3--:R-:W-:-:S03]  /*00b0*/  IMAD.X R19, RZ, RZ, UR8, P0 ;  /* 0x00000008ff137e24 */ /* 0x008fc600080e06ff */
[----:B------:R-:W-:Y:S01]  /*00c0*/  UIADD3.X UR6, UPT, UPT, ~UR5, UR39, URZ, UP0, !UPT ;  /* 0x0000002705067290 */ /* 0x000fe200087fe5ff */
[----:B------:R-:W-:Y:S01]  /*00d0*/  IMAD.X R18, RZ, RZ, R19, P1 ;  /* 0x000000ffff127224 */ /* 0x000fe200008e0613 */
[----:B------:R-:W-:-:S04]  /*00e0*/  UISETP.GE.U32.AND UP0, UPT, UR38, 0x200, UPT ;  /* 0x000002002600788c */ /* 0x000fc8000bf06070 */
[----:B------:R-:W-:-:S09]  /*00f0*/  UISETP.GE.AND.EX UP0, UPT, UR6, URZ, UPT, UP0 ;  /* 0x000000ff0600728c */ /* 0x000fd2000bf06300 */
[----:B----4-:R-:W-:Y:S05]  /*0100*/  BRA.U !UP0, `(.L_x_0) ;  /* 0x0000000508547547 */ /* 0x010fea000b800000 */
[----:B------:R-:W0:Y:S01]  /*0110*/  S2R R0, SR_TID.X ;  /* 0x0000000000007919 */ /* 0x000e220000002100 */
[----:B------:R-:W1:Y:S01]  /*0120*/  LDCU.64 UR6, c[0x0][0x388] ;  /* 0x00007100ff0677ac */ /* 0x000e620008000a00 */
[----:B------:R-:W-:Y:S01]  /*0130*/  BSSY.RECONVERGENT B7, `(.L_x_1) ;  /* 0x000002b000077945 */ /* 0x000fe20003800200 */
[----:B------:R-:W-:Y:S02]  /*0140*/  IMAD.MOV.U32 R22, RZ, RZ, RZ ;  /* 0x000000ffff167224 */ /* 0x000fe400078e00ff */
[----:B------:R-:W-:Y:S01]  /*0150*/  IMAD.MOV.U32 R19, RZ, RZ, 0x1 ;  /* 0x00000001ff137424 */ /* 0x000fe200078e00ff */
[----:B0-----:R-:W-:-:S04]  /*0160*/  IADD3 R0, P0, PT, R0, UR4, RZ ;  /* 0x0000000400007c10 */ /* 0x001fc8000ff1e0ff */
[----:B-1----:R-:W-:Y:S01]  /*0170*/  LEA R16, P1, R0, UR6, 0x2 ;  /* 0x0000000600107c11 */ /* 0x002fe2000f8210ff */
[----:B------:R-:W-:-:S05]  /*0180*/  IMAD.X R3, RZ, RZ, UR5, P0 ;  /* 0x00000005ff037e24 */ /* 0x000fca00080e06ff */
[----:B------:R-:W-:-:S07]  /*0190*/  LEA.HI.X R17, R0, UR7, R3, 0x2, P1 ;  /* 0x0000000700117c11 */ /* 0x000fce00088f1403 */
.L_x_7:
[----:B------:R-:W2:Y:S01]  /*01a0*/  LDG.E R0, desc[UR36][R16.64] ;  /* 0x0000002410007981 */ /* 0x000ea2000c1e1900 */
[----:B------:R-:W-:Y:S01]  /*01b0*/  BSSY.RECONVERGENT B6, `(.L_x_2) ;  /* 0x0000011000067945 */ /* 0x000fe20003800200 */
[----:B--2---:R-:W-:Y:S01]  /*01c0*/  ISETP.NE.AND P0, PT, R0, R19, PT ;  /* 0x000000130000720c */ /* 0x004fe20003f05270 */
[----:B------:R-:W-:-:S12]  /*01d0*/  IMAD.MOV.U32 R0, RZ, RZ, R19 ;  /* 0x000000ffff007224 */ /* 0x000fd800078e0013 */
[----:B------:R-:W-:Y:S05]  /*01e0*/  @!P0 BRA `(.L_x_3) ;  /* 0x0000000000348947 */ /* 0x000fea0003800000 */
.L_x_5:
[----:B------:R-:W-:Y:S01]  /*01f0*/  MOV R0, 0x0 ;  /* 0x0000000000007802 */ /* 0x000fe20000000f00 */
[----:B------:R-:W0:Y:S01]  /*0200*/  LDCU.64 UR4, c[0x4][0x170] ;  /* 0x01002e00ff0477ac */ /* 0x000e220008000a00 */
[----:B------:R-:W-:Y:S02]  /*0210*/  CS2R R6, SRZ ;  /* 0x0000000000067805 */ /* 0x000fe4000001ff00 */
[----:B------:R1:W2:Y:S01]  /*0220*/  LDC.64 R8, c[0x4][R0] ;  /* 0x0100000000087b82 */ /* 0x0002a20000000a00 */
[----:B0-----:R-:W-:Y:S02]  /*0230*/  IMAD.U32 R4, RZ, RZ, UR4 ;  /* 0x00000004ff047e24 */ /* 0x001fe4000f8e00ff */
[----:B-1----:R-:W-:-:S07]  /*0240*/  IMAD.U32 R5, RZ, RZ, UR5 ;  /* 0x00000005ff057e24 */ /* 0x002fce000f8e00ff */
[----:B------:R-:W-:-:S07]  /*0250*/  LEPC R20, `(.L_x_4) ;  /* 0x000000001014794e */ /* 0x000fce0000000000 */
[----:B--2---:R-:W-:Y:S05]  /*0260*/  CALL.ABS.NOINC R8 ;  /* 0x0000000008007343 */ /* 0x004fea0003c00000 */
.L_x_4:
[----:B------:R-:W2:Y:S01]  /*0270*/  LDG.E R0, desc[UR36][R16.64] ;  /* 0x0000002410007981 */ /* 0x000ea2000c1e1900 */
[C---:B------:R-:W-:Y:S01]  /*0280*/  ISETP.GE.U32.AND P0, PT, R22.reuse, 0x3e7, PT ;  /* 0x000003e71600780c */ /* 0x040fe20003f06070 */
[----:B------:R-:W-:Y:S01]  /*0290*/  VIADD R22, R22, 0x1 ;  /* 0x0000000116167836 */ /* 0x000fe20000000000 */
[----:B--2---:R-:W-:-:S13]  /*02a0*/  ISETP.NE.AND P1, PT, R0, R19, PT ;  /* 0x000000130000720c */ /* 0x004fda0003f25270 */
[----:B------:R-:W-:Y:S05]  /*02b0*/  @!P0 BRA P1, `(.L_x_5) ;  /* 0xfffffffc00cc8947 */ /* 0x000fea000083ffff */
.L_x_3:
[----:B------:R-:W-:Y:S05]  /*02c0*/  BSYNC.RECONVERGENT B6 ;  /* 0x0000000000067941 */ /* 0x000fea0003800200 */
.L_x_2:
[----:B------:R-:W-:Y:S01]  /*02d0*/  VIADD R3, R0, 0x1 ;  /* 0x0000000100037836 */ /* 0x000fe20000000000 */
[----:B------:R-:W-:Y:S01]  /*02e0*/  MOV R8, 0x0 ;  /* 0x0000000000087802 */ /* 0x000fe20000000f00 */
[----:B------:R-:W-:Y:S01]  /*02f0*/  VIADD R0, R19, 0x1 ;  /* 0x0000000113007836 */ /* 0x000fe20000000000 */
[----:B------:R-:W0:Y:S01]  /*0300*/  LDCU.64 UR4, c[0x4][0x178] ;  /* 0x01002f00ff0477ac */ /* 0x000e220008000a00 */
[----:B------:R-:W-:Y:S01]  /*0310*/  IMAD.MOV.U32 R6, RZ, RZ, R2 ;  /* 0x000000ffff067224 */ /* 0x000fe200078e0002 */
[----:B------:R1:W-:Y:S01]  /*0320*/  STG.E desc[UR36][R16.64], R3 ;  /* 0x0000000310007986 */ /* 0x0003e2000c101924 */
[----:B------:R-:W-:Y:S01]  /*0330*/  IMAD.MOV.U32 R7, RZ, RZ, R18 ;  /* 0x000000ffff077224 */ /* 0x000fe200078e0012 */
[----:B------:R-:W2:Y:S02]  /*0340*/  LDC.64 R8, c[0x4][R8] ;  /* 0x0100000008087b82 */ /* 0x000ea40000000a00 */
[----:B------:R1:W-:Y:S01]  /*0350*/  STL [R1+0x8], R0 ;  /* 0x0000080001007387 */ /* 0x0003e20000100800 */
[----:B0-----:R-:W-:Y:S01]  /*0360*/  MOV R4, UR4 ;  /* 0x0000000400047c02 */ /* 0x001fe20008000f00 */
[----:B-1----:R-:W-:-:S07]  /*0370*/  IMAD.U32 R5, RZ, RZ, UR5 ;  /* 0x00000005ff057e24 */ /* 0x002fce000f8e00ff */
[----:B------:R-:W-:-:S07]  /*0380*/  LEPC R20, `(.L_x_6) ;  /* 0x000000001014794e */ /* 0x000fce0000000000 */
[----:B--2---:R-:W-:Y:S05]  /*0390*/  CALL.ABS.NOINC R8 ;  /* 0x0000000008007343 */ /* 0x004fea0003c00000 */
.L_x_6:
[----:B------:R-:W-:Y:S02]  /*03a0*/  ISETP.GE.U32.AND P0, PT, R22, 0x3e8, PT ;  /* 0x000003e81600780c */ /* 0x000fe40003f06070 */
[C---:B------:R-:W-:Y:S01]  /*03b0*/  ISETP.LT.U32.AND P1, PT, R19.reuse, 0x17, PT ;  /* 0x000000171300780c */ /* 0x040fe20003f21070 */
[----:B------:R-:W-:-:S12]  /*03c0*/  VIADD R19, R19, 0x2 ;  /* 0x0000000213137836 */ /* 0x000fd80000000000 */
[----:B------:R-:W-:Y:S05]  /*03d0*/  @!P0 BRA P1, `(.L_x_7) ;  /* 0xfffffffc00708947 */ /* 0x000fea000083ffff */
[----:B------:R-:W-:Y:S05]  /*03e0*/  BSYNC.RECONVERGENT B7 ;  /* 0x0000000000077941 */ /* 0x000fea0003800200 */
.L_x_1:
[----:B------:R-:W-:Y:S02]  /*03f0*/  IMAD.MOV.U32 R22, RZ, RZ, RZ ;  /* 0x000000ffff167224 */ /* 0x000fe400078e00ff */
[----:B------:R-:W-:-:S07]  /*0400*/  IMAD.MOV.U32 R19, RZ, RZ, 0x1 ;  /* 0x00000001ff137424 */ /* 0x000fce00078e00ff */
.L_x_13:
[----:B------:R-:W2:Y:S01]  /*0410*/  LDG.E R0, desc[UR36][R16.64+0x400] ;  /* 0x0004002410007981 */ /* 0x000ea2000c1e1900 */
[----:B------:R-:W-:Y:S01]  /*0420*/  BSSY.RECONVERGENT B6, `(.L_x_8) ;  /* 0x0000011000067945 */ /* 0x000fe20003800200 */
[----:B--2---:R-:W-:Y:S01]  /*0430*/  ISETP.NE.AND P0, PT, R0, R19, PT ;  /* 0x000000130000720c */ /* 0x004fe20003f05270 */
[----:B------:R-:W-:-:S12]  /*0440*/  IMAD.MOV.U32 R0, RZ, RZ, R19 ;  /* 0x000000ffff007224 */ /* 0x000fd800078e0013 */
[----:B------:R-:W-:Y:S05]  /*0450*/  @!P0 BRA `(.L_x_9) ;  /* 0x0000000000348947 */ /* 0x000fea0003800000 */
.L_x_11:
        /* <DEDUP_REMOVED lines=8> */
.L_x_10:
[----:B------:R-:W2:Y:S01]  /*04e0*/  LDG.E R0, desc[UR36][R16.64+0x400] ;  /* 0x0004002410007981 */ /* 0x000ea2000c1e1900 */
[C---:B------:R-:W-:Y:S02]  /*04f0*/  ISETP.GE.U32.AND P0, PT, R22.reuse, 0x3e7, PT ;  /* 0x000003e71600780c */ /* 0x040fe40003f06070 */
[----:B------:R-:W-:Y:S02]  /*0500*/  IADD3 R22, PT, PT, R22, 0x1, RZ ;  /* 0x0000000116167810 */ /* 0x000fe40007ffe0ff */
[----:B--2---:R-:W-:-:S13]  /*0510*/  ISETP.NE.AND P1, PT, R0, R19, PT ;  /* 0x000000130000720c */ /* 0x004fda0003f25270 */
[----:B------:R-:W-:Y:S05]  /*0520*/  @!P0 BRA P1, `(.L_x_11) ;  /* 0xfffffffc00cc8947 */ /* 0x000fea000083ffff */
.L_x_9:
[----:B------:R-:W-:Y:S05]  /*0530*/  BSYNC.RECONVERGENT B6 ;  /* 0x0000000000067941 */ /* 0x000fea0003800200 */
.L_x_8:
        /* <DEDUP_REMOVED lines=9> */
[----:B0-----:R-:W-:-:S02]  /*05d0*/  IMAD.U32 R4, RZ, RZ, UR4 ;  /* 0x00000004ff047e24 */ /* 0x001fc4000f8e00ff */
[----:B-1----:R-:W-:-:S07]  /*05e0*/  IMAD.U32 R5, RZ, RZ, UR5 ;  /* 0x00000005ff057e24 */ /* 0x002fce000f8e00ff */
[----:B------:R-:W-:-:S07]  /*05f0*/  LEPC R20, `(.L_x_12) ;  /* 0x000000001014794e */ /* 0x000fce0000000000 */
[----:B--2---:R-:W-:Y:S05]  /*0600*/  CALL.ABS.NOINC R8 ;  /* 0x0000000008007343 */ /* 0x004fea0003c00000 */
.L_x_12:
[----:B------:R-:W-:Y:S02]  /*0610*/  ISETP.GE.U32.AND P0, PT, R22, 0x3e8, PT ;  /* 0x000003e81600780c */ /* 0x000fe40003f06070 */
[C---:B------:R-:W-:Y:S01]  /*0620*/  ISETP.LT.U32.AND P1, PT, R19.reuse, 0x17, PT ;  /* 0x000000171300780c */ /* 0x040fe20003f21070 */
[----:B------:R-:W-:-:S12]  /*0630*/  VIADD R19, R19, 0x2 ;  /* 0x0000000213137836 */ /* 0x000fd80000000000 */
[----:B------:R-:W-:Y:S05]  /*0640*/  @!P0 BRA P1, `(.L_x_13) ;  /* 0xfffffffc00708947 */ /* 0x000fea000083ffff */
[----:B------:R-:W-:Y:S05]  /*0650*/  EXIT ;  /* 0x000000000000794d */ /* 0x000fea0003800000 */
.L_x_0:
[----:B------:R-:W0:Y:S01]  /*0660*/  S2R R23, SR_TID.X ;  /* 0x0000000000177919 */ /* 0x000e220000002100 */
[----:B------:R-:W-:Y:S01]  /*0670*/  USHF.R.S32.HI UR39, URZ, 0x1f, UR38 ;  /* 0x0000001fff277899 */ /* 0x000fe20008011426 */
[----:B------:R-:W-:Y:S01]  /*0680*/  BSSY.RECONVERGENT B7, `(.L_x_14) ;  /* 0x0000030000077945 */ /* 0x000fe20003800200 */
[----:B------:R-:W1:Y:S04]  /*0690*/  LDCU.64 UR6, c[0x0][0x388] ;  /* 0x00007100ff0677ac */ /* 0x000e680008000a00 */
[----:B------:R-:W-:Y:S01]  /*06a0*/  IMAD.U32 R2, RZ, RZ, UR39 ;  /* 0x00000027ff027e24 */ /* 0x000fe2000f8e00ff */
[C---:B0-----:R-:W-:Y:S02]  /*06b0*/  ISETP.LT.U32.AND P0, PT, R23.reuse, UR38, PT ;  /* 0x0000002617007c0c */ /* 0x041fe4000bf01070 */
[----:B------:R-:W-:-:S02]  /*06c0*/  IADD3 R0, P1, PT, R23, UR4, RZ ;  /* 0x0000000417007c10 */ /* 0x000fc4000ff3e0ff */
[----:B------:R-:W-:-:S03]  /*06d0*/  ISETP.GT.AND.EX P0, PT, R2, RZ, PT, P0 ;  /* 0x000000ff0200720c */ /* 0x000fc60003f04300 */
[----:B------:R-:W-:Y:S01]  /*06e0*/  IMAD.X R3, RZ, RZ, UR5, P1 ;  /* 0x00000005ff037e24 */ /* 0x000fe200088e06ff */
[----:B-1----:R-:W-:-:S04]  /*06f0*/  LEA R16, P1, R0, UR6, 0x2 ;  /* 0x0000000600107c11 */ /* 0x002fc8000f8210ff */
[----:B------:R-:W-:-:S05]  /*0700*/  LEA.HI.X R17, R0, UR7, R3, 0x2, P1 ;  /* 0x0000000700117c11 */ /* 0x000fca00088f1403 */
[----:B------:R-:W-:Y:S05]  /*0710*/  @!P0 BRA `(.L_x_15) ;  /* 0x0000000000988947 */ /* 0x000fea0003800000 */
[----:B------:R-:W-:Y:S02]  /*0720*/  HFMA2 R24, -RZ, RZ, 0, 0 ;  /* 0x00000000ff187431 */ /* 0x000fe400000001ff */
[----:B------:R-:W-:-:S07]  /*0730*/  IMAD.MOV.U32 R18, RZ, RZ, 0x1 ;  /* 0x00000001ff127424 */ /* 0x000fce00078e00ff */
.L_x_21:
[----:B------:R-:W2:Y:S01]  /*0740*/  LDG.E R3, desc[UR36][R16.64] ;  /* 0x0000002410037981 */ /* 0x000ea2000c1e1900 */
[----:B------:R-:W-:Y:S01]  /*0750*/  BSSY.RECONVERGENT B6, `(.L_x_16) ;  /* 0x0000011000067945 */ /* 0x000fe20003800200 */
[----:B--2---:R-:W-:Y:S01]  /*0760*/  ISETP.NE.AND P0, PT, R3, R18, PT ;  /* 0x000000120300720c */ /* 0x004fe20003f05270 */
[----:B------:R-:W-:-:S12]  /*0770*/  IMAD.MOV.U32 R3, RZ, RZ, R18 ;  /* 0x000000ffff037224 */ /* 0x000fd800078e0012 */
[----:B------:R-:W-:Y:S05]  /*0780*/  @!P0 BRA `(.L_x_17) ;  /* 0x0000000000348947 */ /* 0x000fea0003800000 */
.L_x_19:
        /* <DEDUP_REMOVED lines=8> */
.L_x_18:
[----:B------:R-:W2:Y:S01]  /*0810*/  LDG.E R3, desc[UR36][R16.64] ;  /* 0x0000002410037981 */ /* 0x000ea2000c1e1900 */
[C---:B------:R-:W-:Y:S01]  /*0820*/  ISETP.GE.U32.AND P0, PT, R24.reuse, 0x3e7, PT ;  /* 0x000003e71800780c */ /* 0x040fe20003f06070 */
[----:B------:R-:W-:Y:S01]  /*0830*/  VIADD R24, R24, 0x1 ;  /* 0x0000000118187836 */ /* 0x000fe20000000000 */
[----:B--2---:R-:W-:-:S13]  /*0840*/  ISETP.NE.AND P1, PT, R3, R18, PT ;  /* 0x000000120300720c */ /* 0x004fda0003f25270 */
[----:B------:R-:W-:Y:S05]  /*0850*/  @!P0 BRA P1, `(.L_x_19) ;  /* 0xfffffffc00cc8947 */ /* 0x000fea000083ffff */
.L_x_17:
[----:B------:R-:W-:Y:S05]  /*0860*/  BSYNC.RECONVERGENT B6 ;  /* 0x0000000000067941 */ /* 0x000fea0003800200 */
.L_x_16:
[----:B------:R-:W-:Y:S01]  /*0870*/  VIADD R3, R3, 0x1 ;  /* 0x0000000103037836 */ /* 0x000fe20000000000 */
[----:B------:R-:W-:Y:S01]  /*0880*/  MOV R2, 0x0 ;  /* 0x0000000000027802 */ /* 0x000fe20000000f00 */
[----:B------:R-:W-:Y:S01]  /*0890*/  VIADD R0, R18, 0x1 ;  /* 0x0000000112007836 */ /* 0x000fe20000000000 */
[----:B------:R-:W0:Y:S01]  /*08a0*/  LDCU.64 UR4, c[0x4][0x178] ;  /* 0x01002f00ff0477ac */ /* 0x000e220008000a00 */
[----:B------:R-:W-:Y:S01]  /*08b0*/  MOV R6, R22 ;  /* 0x0000001600067202 */ /* 0x000fe20000000f00 */
[----:B------:R1:W-:Y:S01]  /*08c0*/  STG.E desc[UR36][R16.64], R3 ;  /* 0x0000000310007986 */ /* 0x0003e2000c101924 */
[----:B------:R1:W2:Y:S01]  /*08d0*/  LDC.64 R8, c[0x4][R2] ;  /* 0x0100000002087b82 */ /* 0x0002a20000000a00 */
[----:B------:R-:W-:Y:S02]  /*08e0*/  IMAD.MOV.U32 R7, RZ, RZ, R19 ;  /* 0x000000ffff077224 */ /* 0x000fe400078e0013 */
[----:B------:R1:W-:Y:S01]  /*08f0*/  STL [R1], R0 ;  /* 0x0000000001007387 */ /* 0x0003e20000100800 */
[----:B0-----:R-:W-:-:S02]  /*0900*/  IMAD.U32 R4, RZ, RZ, UR4 ;  /* 0x00000004ff047e24 */ /* 0x001fc4000f8e00ff */
[----:B-1----:R-:W-:-:S07]  /*0910*/  IMAD.U32 R5, RZ, RZ, UR5 ;  /* 0x00000005ff057e24 */ /* 0x002fce000f8e00ff */
[----:B------:R-:W-:-:S07]  /*0920*/  LEPC R20, `(.L_x_20) ;  /* 0x000000001014794e */ /* 0x000fce0000000000 */
[----:B--2---:R-:W-:Y:S05]  /*0930*/  CALL.ABS.NOINC R8 ;  /* 0x0000000008007343 */ /* 0x004fea0003c00000 */
.L_x_20:
[----:B------:R-:W-:Y:S02]  /*0940*/  ISETP.GE.U32.AND P0, PT, R24, 0x3e8, PT ;  /* 0x000003e81800780c */ /* 0x000fe40003f06070 */
[C---:B------:R-:W-:Y:S01]  /*0950*/  ISETP.LT.U32.AND P1, PT, R18.reuse, 0x17, PT ;  /* 0x000000171200780c */ /* 0x040fe20003f21070 */
[----:B------:R-:W-:-:S12]  /*0960*/  VIADD R18, R18, 0x2 ;  /* 0x0000000212127836 */ /* 0x000fd80000000000 */
[----:B------:R-:W-:Y:S05]  /*0970*/  @!P0 BRA P1, `(.L_x_21) ;  /* 0xfffffffc00708947 */ /* 0x000fea000083ffff */
.L_x_15:
[----:B------:R-:W-:Y:S05]  /*0980*/  BSYNC.RECONVERGENT B7 ;  /* 0x0000000000077941 */ /* 0x000fea0003800200 */
.L_x_14:
[----:B------:R-:W-:Y:S02]  /*0990*/  VIADD R23, R23, 0x100 ;  /* 0x0000010017177836 */ /* 0x000fe40000000000 */
[----:B------:R-:W-:-:S03]  /*09a0*/  IMAD.U32 R0, RZ, RZ, UR39 ;  /* 0x00000027ff007e24 */ /* 0x000fc6000f8e00ff */
[----:B------:R-:W-:-:S04]  /*09b0*/  ISETP.LT.U32.AND P0, PT, R23, UR38, PT ;  /* 0x0000002617007c0c */ /* 0x000fc8000bf01070 */
[----:B------:R-:W-:-:S13]  /*09c0*/  ISETP.GT.AND.EX P0, PT, R0, RZ, PT, P0 ;  /* 0x000000ff0000720c */ /* 0x000fda0003f04300 */
[----:B------:R-:W-:Y:S05]  /*09d0*/  @!P0 EXIT ;  /* 0x000000000000894d */ /* 0x000fea0003800000 */
[----:B------:R-:W-:Y:S02]  /*09e0*/  IMAD.MOV.U32 R23, RZ, RZ, RZ ;  /* 0x000000ffff177224 */ /* 0x000fe400078e00ff */
[----:B------:R-:W-:-:S07]  /*09f0*/  IMAD.MOV.U32 R18, RZ, RZ, 0x1 ;  /* 0x00000001ff127424 */ /* 0x000fce00078e00ff */
.L_x_27:
[----:B------:R-:W2:Y:S01]  /*0a00*/  LDG.E R3, desc[UR36][R16.64+0x400] ;  /* 0x0004002410037981 */ /* 0x000ea2000c1e1900 */
[----:B------:R-:W-:Y:S01]  /*0a10*/  BSSY.RECONVERGENT B6, `(.L_x_22) ;  /* 0x0000011000067945 */ /* 0x000fe20003800200 */
[----:B--2---:R-:W-:Y:S01]  /*0a20*/  ISETP.NE.AND P0, PT, R3, R18, PT ;  /* 0x000000120300720c */ /* 0x004fe20003f05270 */
[----:B------:R-:W-:-:S12]  /*0a30*/  IMAD.MOV.U32 R3, RZ, RZ, R18 ;  /* 0x000000ffff037224 */ /* 0x000fd800078e0012 */
[----:B------:R-:W-:Y:S05]  /*0a40*/  @!P0 BRA `(.L_x_23) ;  /* 0x0000000000348947 */ /* 0x000fea0003800000 */
.L_x_25:
        /* <DEDUP_REMOVED lines=8> */
.L_x_24:
[----:B------:R-:W2:Y:S01]  /*0ad0*/  LDG.E R3, desc[UR36][R16.64+0x400] ;  /* 0x0004002410037981 */ /* 0x000ea2000c1e1900 */
[C---:B------:R-:W-:Y:S02]  /*0ae0*/  ISETP.GE.U32.AND P0, PT, R23.reuse, 0x3e7, PT ;  /* 0x000003e71700780c */ /* 0x040fe40003f06070 */
[----:B------:R-:W-:Y:S02]  /*0af0*/  IADD3 R23, PT, PT, R23, 0x1, RZ ;  /* 0x0000000117177810 */ /* 0x000fe40007ffe0ff */
[----:B--2---:R-:W-:-:S13]  /*0b00*/  ISETP.NE.AND P1, PT, R3, R18, PT ;  /* 0x000000120300720c */ /* 0x004fda0003f25270 */
[----:B------:R-:W-:Y:S05]  /*0b10*/  @!P0 BRA P1, `(.L_x_25) ;  /* 0xfffffffc00cc8947 */ /* 0x000fea000083ffff */
.L_x_23:
[----:B------:R-:W-:Y:S05]  /*0b20*/  BSYNC.RECONVERGENT B6 ;  /* 0x0000000000067941 */ /* 0x000fea0003800200 */
.L_x_22:
[----:B------:R-:W-:Y:S01]  /*0b30*/  VIADD R3, R3, 0x1 ;  /* 0x0000000103037836 */ /* 0x000fe20000000000 */
[----:B------:R-:W-:Y:S01]  /*0b40*/  MOV R2, 0x0 ;  /* 0x0000000000027802 */ /* 0x000fe20000000f00 */
[----:B------:R-:W-:Y:S01]  /*0b50*/  VIADD R0, R18, 0x1 ;  /* 0x0000000112007836 */ /* 0x000fe20000000000 */
[----:B------:R-:W0:Y:S01]  /*0b60*/  LDCU.64 UR4, c[0x4][0x178] ;  /* 0x01002f00ff0477ac */ /* 0x000e220008000a00 */
[----:B------:R-:W-:Y:S01]  /*0b70*/  IMAD.MOV.U32 R6, RZ, RZ, R22 ;  /* 0x000000ffff067224 */ /* 0x000fe200078e0016 */
        /* <DEDUP_REMOVED lines=8> */
.L_x_26:
[----:B------:R-:W-:Y:S02]  /*0c00*/  ISETP.GE.U32.AND P0, PT, R23, 0x3e8, PT ;  /* 0x000003e81700780c */ /* 0x000fe40003f06070 */
[C---:B------:R-:W-:Y:S01]  /*0c10*/  ISETP.LT.U32.AND P1, PT, R18.reuse, 0x17, PT ;  /* 0x000000171200780c */ /* 0x040fe20003f21070 */
[----:B------:R-:W-:-:S12]  /*0c20*/  VIADD R18, R18, 0x2 ;  /* 0x0000000212127836 */ /* 0x000fd80000000000 */
[----:B------:R-:W-:Y:S05]  /*0c30*/  @!P0 BRA P1, `(.L_x_27) ;  /* 0xfffffffc00708947 */ /* 0x000fea000083ffff */
[----:B------:R-:W-:Y:S05]  /*0c40*/  EXIT ;  /* 0x000000000000794d */ /* 0x000fea0003800000 */
.L_x_28:
[----:B------:R-:W-:-:S00]  /*0c50*/  BRA `(.L_x_28) ;  /* 0xfffffffc00fc7947 */ /* 0x000fc0000383ffff */
[----:B------:R-:W-:-:S00]  /*0c60*/  NOP ;  /* 0x0000000000007918 */ /* 0x000fc00000000000 */
        /* <DEDUP_REMOVED lines=9> */
.L_x_61:


//--------------------- .text._ZN3cub18CUB_300001_SM_10006detail8for_each13static_kernelINS2_12policy_hub_t12policy_500_tElNS2_12op_wrapper_tIl4pingN6thrust24THRUST_300001_SM_1000_NS6detail15normal_iteratorINS9_10device_ptrIiEEEEEEEEvT0_T1_ --------------------------
	.section	.text._ZN3cub18CUB_300001_SM_10006detail8for_each13static_kernelINS2_12policy_hub_t12policy_500_tElNS2_12op_wrapper_tIl4pingN6thrust24THRUST_300001_SM_1000_NS6detail15normal_iteratorINS9_10device_ptrIiEEEEEEEEvT0_T1_,"ax",@progbits
	.align	128
        .global         _ZN3cub18CUB_300001_SM_10006detail8for_each13static_kernelINS2_12policy_hub_t12policy_500_tElNS2_12op_wrapper_tIl4pingN6thrust24THRUST_300001_SM_1000_NS6detail15normal_iteratorINS9_10device_ptrIiEEEEEEEEvT0_T1_
        .type           _ZN3cub18CUB_300001_SM_10006detail8for_each13static_kernelINS2_12policy_hub_t12policy_500_tElNS2_12op_wrapper_tIl4pingN6thrust24THRUST_300001_SM_1000_NS6detail15normal_iteratorINS9_10device_ptrIiEEEEEEEEvT0_T1_,@function
        .size           _ZN3cub18CUB_300001_SM_10006detail8for_each13static_kernelINS2_12policy_hub_t12policy_500_tElNS2_12op_wrapper_tIl4pingN6thrust24THRUST_300001_SM_1000_NS6detail15normal_iteratorINS9_10device_ptrIiEEEEEEEEvT0_T1_,(.L_x_62 - _ZN3cub18CUB_300001_SM_10006detail8for_each13static_kernelINS2_12policy_hub_t12policy_500_tElNS2_12op_wrapper_tIl4pingN6thrust24THRUST_300001_SM_1000_NS6detail15normal_iteratorINS9_10device_ptrIiEEEEEEEEvT0_T1_)
        .other          _ZN3cub18CUB_300001_SM_10006detail8for_each13static_kernelINS2_12policy_hub_t12policy_500_tElNS2_12op_wrapper_tIl4pingN6thrust24THRUST_300001_SM_1000_NS6detail15normal_iteratorINS9_10device_ptrIiEEEEEEEEvT0_T1_,@"STO_CUDA_ENTRY STV_DEFAULT"
_ZN3cub18CUB_300001_SM_10006detail8for_each13static_kernelINS2_12policy_hub_t12policy_500_tElNS2_12op_wrapper_tIl4pingN6thrust24THRUST_300001_SM_1000_NS6detail15normal_iteratorINS9_10device_ptrIiEEEEEEEEvT0_T1_:
.text._ZN3cub18CUB_300001_SM_10006detail8for_each13static_kernelINS2_12policy_hub_t12policy_500_tElNS2_12op_wrapper_tIl4pingN6thrust24THRUST_300001_SM_1000_NS6detail15normal_iteratorINS9_10device_ptrIiEEEEEEEEvT0_T1_:
        /* <DEDUP_REMOVED lines=22> */
[----:B0-----:R-:W-:-:S05]  /*0160*/  IADD3 R0, P0, PT, R0, UR4, RZ ;  /* 0x0000000400007c10 */ /* 0x001fca000ff1e0ff */
[----:B------:R-:W-:Y:S01]  /*0170*/  IMAD.X R3, RZ, RZ, UR5, P0 ;  /* 0x00000005ff037e24 */ /* 0x000fe200080e06ff */
[----:B-1----:R-:W-:-:S04]  /*0180*/  LEA R16, P0, R0, UR6, 0x2 ;  /* 0x0000000600107c11 */ /* 0x002fc8000f8010ff */
[----:B------:R-:W-:Y:S01]  /*0190*/  LEA.HI.X R17, R0, UR7, R3, 0x2, P0 ;  /* 0x0000000700117c11 */ /* 0x000fe200080f1403 */
[----:B------:R-:W-:-:S05]  /*01a0*/  IMAD.MOV.U32 R3, RZ, RZ, 0x1 ;  /* 0x00000001ff037424 */ /* 0x000fca00078e00ff */
[----:B------:R0:W-:Y:S03]  /*01b0*/  STG.E desc[UR36][R16.64], R3 ;  /* 0x0000000310007986 */ /* 0x0001e6000c101924 */
.L_x_36:
[----:B------:R-:W2:Y:S01]  /*01c0*/  LDG.E R0, desc[UR36][R16.64] ;  /* 0x0000002410007981 */ /* 0x000ea2000c1e1900 */
[----:B------:R-:W-:Y:S01]  /*01d0*/  BSSY.RECONVERGENT B6, `(.L_x_31) ;  /* 0x0000011000067945 */ /* 0x000fe20003800200 */
[----:B--2---:R-:W-:Y:S01]  /*01e0*/  ISETP.NE.AND P0, PT, R0, R19, PT ;  /* 0x000000130000720c */ /* 0x004fe20003f05270 */
[----:B------:R-:W-:-:S12]  /*01f0*/  IMAD.MOV.U32 R0, RZ, RZ, R19 ;  /* 0x000000ffff007224 */ /* 0x000fd800078e0013 */
[----:B------:R-:W-:Y:S05]  /*0200*/  @!P0 BRA `(.L_x_32) ;  /* 0x0000000000348947 */ /* 0x000fea0003800000 */
.L_x_34:
[----:B------:R-:W-:Y:S01]  /*0210*/  MOV R0, 0x0 ;  /* 0x0000000000007802 */ /* 0x000fe20000000f00 */
[----:B------:R-:W1:Y:S01]  /*0220*/  LDCU.64 UR4, c[0x4][0x160] ;  /* 0x01002c00ff0477ac */ /* 0x000e620008000a00 */
[----:B------:R-:W-:Y:S02]  /*0230*/  CS2R R6, SRZ ;  /* 0x0000000000067805 */ /* 0x000fe4000001ff00 */
[----:B------:R2:W3:Y:S01]  /*0240*/  LDC.64 R8, c[0x4][R0] ;  /* 0x0100000000087b82 */ /* 0x0004e20000000a00 */
[----:B-1----:R-:W-:Y:S01]  /*0250*/  IMAD.U32 R4, RZ, RZ, UR4 ;  /* 0x00000004ff047e24 */ /* 0x002fe2000f8e00ff */
[----:B--2---:R-:W-:-:S07]  /*0260*/  MOV R5, UR5 ;  /* 0x0000000500057c02 */ /* 0x004fce0008000f00 */
[----:B------:R-:W-:-:S07]  /*0270*/  LEPC R20, `(.L_x_33) ;  /* 0x000000001014794e */ /* 0x000fce0000000000 */
[----:B0--3--:R-:W-:Y:S05]  /*0280*/  CALL.ABS.NOINC R8 ;  /* 0x0000000008007343 */ /* 0x009fea0003c00000 */
.L_x_33:
[----:B------:R-:W2:Y:S01]  /*0290*/  LDG.E R0, desc[UR36][R16.64] ;  /* 0x0000002410007981 */ /* 0x000ea2000c1e1900 */
[C---:B------:R-:W-:Y:S01]  /*02a0*/  ISETP.GE.U32.AND P0, PT, R22.reuse, 0x3e7, PT ;  /* 0x000003e71600780c */ /* 0x040fe20003f06070 */
[----:B------:R-:W-:Y:S01]  /*02b0*/  VIADD R22, R22, 0x1 ;  /* 0x0000000116167836 */ /* 0x000fe20000000000 */
[----:B--2---:R-:W-:-:S13]  /*02c0*/  ISETP.NE.AND P1, PT, R0, R19, PT ;  /* 0x000000130000720c */ /* 0x004fda0003f25270 */
[----:B------:R-:W-:Y:S05]  /*02d0*/  @!P0 BRA P1, `(.L_x_34) ;  /* 0xfffffffc00cc8947 */ /* 0x000fea000083ffff */
.L_x_32:
[----:B------:R-:W-:Y:S05]  /*02e0*/  BSYNC.RECONVERGENT B6 ;  /* 0x0000000000067941 */ /* 0x000fea0003800200 */
.L_x_31:
[----:B0-----:R-:W-:Y:S01]  /*02f0*/  VIADD R3, R0, 0x1 ;  /* 0x0000000100037836 */ /* 0x001fe20000000000 */
        /* <DEDUP_REMOVED lines=12> */
.L_x_35:
[----:B------:R-:W-:Y:S02]  /*03c0*/  ISETP.GE.U32.AND P0, PT, R22, 0x3e8, PT ;  /* 0x000003e81600780c */ /* 0x000fe40003f06070 */
[C---:B------:R-:W-:Y:S02]  /*03d0*/  ISETP.LT.U32.AND P1, PT, R19.reuse, 0x17, PT ;  /* 0x000000171300780c */ /* 0x040fe40003f21070 */
[----:B------:R-:W-:-:S11]  /*03e0*/  IADD3 R19, PT, PT, R19, 0x2, RZ ;  /* 0x0000000213137810 */ /* 0x000fd60007ffe0ff */
[----:B------:R-:W-:Y:S05]  /*03f0*/  @!P0 BRA P1, `(.L_x_36) ;  /* 0xfffffffc00708947 */ /* 0x000fea000083ffff */
[----:B------:R-:W-:Y:S05]  /*0400*/  BSYNC.RECONVERGENT B7 ;  /* 0x0000000000077941 */ /* 0x000fea0003800200 */
.L_x_30:
[----:B------:R-:W-:Y:S02]  /*0410*/  IMAD.MOV.U32 R3, RZ, RZ, 0x1 ;  /* 0x00000001ff037424 */ /* 0x000fe400078e00ff */
[----:B------:R-:W-:Y:S02]  /*0420*/  IMAD.MOV.U32 R22, RZ, RZ, RZ ;  /* 0x000000ffff167224 */ /* 0x000fe400078e00ff */
[----:B------:R-:W-:Y:S01]  /*0430*/  IMAD.MOV.U32 R19, RZ, RZ, 0x2 ;  /* 0x00000002ff137424 */ /* 0x000fe200078e00ff */
[----:B------:R0:W-:Y:S06]  /*0440*/  STG.E desc[UR36][R16.64+0x400], R3 ;  /* 0x0004000310007986 */ /* 0x0001ec000c101924 */
.L_x_42:
[----:B------:R-:W2:Y:S01]  /*0450*/  LDG.E R0, desc[UR36][R16.64+0x400] ;  /* 0x0004002410007981 */ /* 0x000ea2000c1e1900 */
[----:B------:R-:W-:Y:S01]  /*0460*/  BSSY.RECONVERGENT B6, `(.L_x_37) ;  /* 0x0000011000067945 */ /* 0x000fe20003800200 */
[----:B--2---:R-:W-:Y:S01]  /*0470*/  ISETP.NE.AND P0, PT, R0, R19, PT ;  /* 0x000000130000720c */ /* 0x004fe20003f05270 */
[----:B------:R-:W-:-:S12]  /*0480*/  IMAD.MOV.U32 R0, RZ, RZ, R19 ;  /* 0x000000ffff007224 */ /* 0x000fd800078e0013 */
[----:B------:R-:W-:Y:S05]  /*0490*/  @!P0 BRA `(.L_x_38) ;  /* 0x0000000000348947 */ /* 0x000fea0003800000 */
.L_x_40:
[----:B------:R-:W-:Y:S01]  /*04a0*/  MOV R0, 0x0 ;  /* 0x0000000000007802 */ /* 0x000fe20000000f00 */
[----:B------:R-:W1:Y:S01]  /*04b0*/  LDCU.64 UR4, c[0x4][0x160] ;  /* 0x01002c00ff0477ac */ /* 0x000e620008000a00 */
[----:B------:R-:W-:Y:S02]  /*04c0*/  CS2R R6, SRZ ;  /* 0x0000000000067805 */ /* 0x000fe4000001ff00 */
[----:B------:R2:W3:Y:S01]  /*04d0*/  LDC.64 R8, c[0x4][R0] ;  /* 0x0100000000087b82 */ /* 0x0004e20000000a00 */
[----:B-1----:R-:W-:Y:S02]  /*04e0*/  IMAD.U32 R4, RZ, RZ, UR4 ;  /* 0x00000004ff047e24 */ /* 0x002fe4000f8e00ff */
[----:B--2---:R-:W-:-:S07]  /*04f0*/  IMAD.U32 R5, RZ, RZ, UR5 ;  /* 0x00000005ff057e24 */ /* 0x004fce000f8e00ff */
[----:B------:R-:W-:-:S07]  /*0500*/  LEPC R20, `(.L_x_39) ;  /* 0x000000001014794e */ /* 0x000fce0000000000 */
[----:B0--3--:R-:W-:Y:S05]  /*0510*/  CALL.ABS.NOINC R8 ;  /* 0x0000000008007343 */ /* 0x009fea0003c00000 */
.L_x_39:
[----:B------:R-:W2:Y:S01]  /*0520*/  LDG.E R0, desc[UR36][R16.64+0x400] ;  /* 0x0004002410007981 */ /* 0x000ea2000c1e1900 */
[C---:B------:R-:W-:Y:S01]  /*0530*/  ISETP.GE.U32.AND P0, PT, R22.reuse, 0x3e7, PT ;  /* 0x000003e71600780c */ /* 0x040fe20003f06070 */
[----:B------:R-:W-:Y:S01]  /*0540*/  VIADD R22, R22, 0x1 ;  /* 0x0000000116167836 */ /* 0x000fe20000000000 */
[----:B--2---:R-:W-:-:S13]  /*0550*/  ISETP.NE.AND P1, PT, R0, R19, PT ;  /* 0x000000130000720c */ /* 0x004fda0003f25270 */
[----:B------:R-:W-:Y:S05]  /*0560*/  @!P0 BRA P1, `(.L_x_40) ;  /* 0xfffffffc00cc8947 */ /* 0x000fea000083ffff */
.L_x_38:
[----:B------:R-:W-:Y:S05]  /*0570*/  BSYNC.RECONVERGENT B6 ;  /* 0x0000000000067941 */ /* 0x000fea0003800200 */
.L_x_37:
[----:B0-----:R-:W-:Y:S01]  /*0580*/  IADD3 R3, PT, PT, R0, 0x1, RZ ;  /* 0x0000000100037810 */ /* 0x001fe20007ffe0ff */
[----:B------:R-:W-:Y:S01]  /*0590*/  VIADD R0, R19, 0x1 ;  /* 0x0000000113007836 */ /* 0x000fe20000000000 */
[----:B------:R-:W-:Y:S01]  /*05a0*/  MOV R8, 0x0 ;  /* 0x0000000000087802 */ /* 0x000fe20000000f00 */
[----:B------:R-:W0:Y:S01]  /*05b0*/  LDCU.64 UR4, c[0x4][0x168] ;  /* 0x01002d00ff0477ac */ /* 0x000e220008000a00 */
[----:B------:R-:W-:Y:S01]  /*05c0*/  IMAD.MOV.U32 R6, RZ, RZ, R2 ;  /* 0x000000ffff067224 */ /* 0x000fe200078e0002 */
[----:B------:R1:W-:Y:S01]  /*05d0*/  STG.E desc[UR36][R16.64+0x400], R3 ;  /* 0x0004000310007986 */ /* 0x0003e2000c101924 */
[----:B------:R-:W-:Y:S02]  /*05e0*/  IMAD.MOV.U32 R7, RZ, RZ, R18 ;  /* 0x000000ffff077224 */ /* 0x000fe400078e0012 */
[----:B------:R-:W2:Y:S01]  /*05f0*/  LDC.64 R8, c[0x4][R8] ;  /* 0x0100000008087b82 */ /* 0x000ea20000000a00 */
[----:B------:R1:W-:Y:S01]  /*0600*/  STL [R1+0x8], R0 ;  /* 0x0000080001007387 */ /* 0x0003e20000100800 */
[----:B0-----:R-:W-:-:S02]  /*0610*/  IMAD.U32 R4, RZ, RZ, UR4 ;  /* 0x00000004ff047e24 */ /* 0x001fc4000f8e00ff */
[----:B-1----:R-:W-:-:S07]  /*0620*/  IMAD.U32 R5, RZ, RZ, UR5 ;  /* 0x00000005ff057e24 */ /* 0x002fce000f8e00ff */
[----:B------:R-:W-:-:S07]  /*0630*/  LEPC R20, `(.L_x_41) ;  /* 0x000000001014794e */ /* 0x000fce0000000000 */
[----:B--2---:R-:W-:Y:S05]  /*0640*/  CALL.ABS.NOINC R8 ;  /* 0x0000000008007343 */ /* 0x004fea0003c00000 */
.L_x_41:
[----:B------:R-:W-:Y:S02]  /*0650*/  ISETP.GE.U32.AND P0, PT, R22, 0x3e8, PT ;  /* 0x000003e81600780c */ /* 0x000fe40003f06070 */
[C---:B------:R-:W-:Y:S01]  /*0660*/  ISETP.LT.U32.AND P1, PT, R19.reuse, 0x17, PT ;  /* 0x000000171300780c */ /* 0x040fe20003f21070 */
[----:B------:R-:W-:-:S12]  /*0670*/  VIADD R19, R19, 0x2 ;  /* 0x0000000213137836 */ /* 0x000fd80000000000 */
[----:B------:R-:W-:Y:S05]  /*0680*/  @!P0 BRA P1, `(.L_x_42) ;  /* 0xfffffffc00708947 */ /* 0x000fea000083ffff */
[----:B------:R-:W-:Y:S05]  /*0690*/  EXIT ;  /* 0x000000000000794d */ /* 0x000fea0003800000 */
.L_x_29:
[----:B------:R-:W0:Y:S01]  /*06a0*/  S2R R23, SR_TID.X ;  /* 0x0000000000177919 */ /* 0x000e220000002100 */
[----:B------:R-:W-:Y:S01]  /*06b0*/  USHF.R.S32.HI UR39, URZ, 0x1f, UR38 ;  /* 0x0000001fff277899 */ /* 0x000fe20008011426 */
[----:B------:R-:W-:Y:S01]  /*06c0*/  BSSY.RECONVERGENT B7, `(.L_x_43) ;  /* 0x0000032000077945 */ /* 0x000fe20003800200 */
[----:B------:R-:W1:Y:S04]  /*06d0*/  LDCU.64 UR6, c[0x0][0x388] ;  /* 0x00007100ff0677ac */ /* 0x000e680008000a00 */
[----:B------:R-:W-:Y:S01]  /*06e0*/  IMAD.U32 R2, RZ, RZ, UR39 ;  /* 0x00000027ff027e24 */ /* 0x000fe2000f8e00ff */
[C---:B0-----:R-:W-:Y:S02]  /*06f0*/  ISETP.LT.U32.AND P0, PT, R23.reuse, UR38, PT ;  /* 0x0000002617007c0c */ /* 0x041fe4000bf01070 */
[----:B------:R-:W-:-:S02]  /*0700*/  IADD3 R0, P1, PT, R23, UR4, RZ ;  /* 0x0000000417007c10 */ /* 0x000fc4000ff3e0ff */
[----:B------:R-:W-:Y:S02]  /*0710*/  ISETP.GT.AND.EX P0, PT, R2, RZ, PT, P0 ;  /* 0x000000ff0200720c */ /* 0x000fe40003f04300 */
[----:B------:R-:W-:Y:S02]  /*0720*/  IADD3.X R3, PT, PT, RZ, UR5, RZ, P1, !PT ;  /* 0x00000005ff037c10 */ /* 0x000fe40008ffe4ff */
[----:B-1----:R-:W-:-:S04]  /*0730*/  LEA R16, P1, R0, UR6, 0x2 ;  /* 0x0000000600107c11 */ /* 0x002fc8000f8210ff */
[----:B------:R-:W-:-:S05]  /*0740*/  LEA.HI.X R17, R0, UR7, R3, 0x2, P1 ;  /* 0x0000000700117c11 */ /* 0x000fca00088f1403 */
[----:B------:R-:W-:Y:S05]  /*0750*/  @!P0 BRA `(.L_x_44) ;  /* 0x0000000000a08947 */ /* 0x000fea0003800000 */
[----:B------:R-:W-:Y:S02]  /*0760*/  IMAD.MOV.U32 R3, RZ, RZ, 0x1 ;  /* 0x00000001ff037424 */ /* 0x000fe400078e00ff */
[----:B------:R-:W-:Y:S02]  /*0770*/  IMAD.MOV.U32 R24, RZ, RZ, RZ ;  /* 0x000000ffff187224 */ /* 0x000fe400078e00ff */
[----:B------:R-:W-:Y:S01]  /*0780*/  IMAD.MOV.U32 R18, RZ, RZ, 0x2 ;  /* 0x00000002ff127424 */ /* 0x000fe200078e00ff */
[----:B------:R0:W-:Y:S06]  /*0790*/  STG.E desc[UR36][R16.64], R3 ;  /* 0x0000000310007986 */ /* 0x0001ec000c101924 */
.L_x_50:
[----:B0-----:R-:W2:Y:S01]  /*07a0*/  LDG.E R3, desc[UR36][R16.64] ;  /* 0x0000002410037981 */ /* 0x001ea2000c1e1900 */
[----:B------:R-:W-:Y:S01]  /*07b0*/  BSSY.RECONVERGENT B6, `(.L_x_45) ;  /* 0x0000011000067945 */ /* 0x000fe20003800200 */
[----:B--2---:R-:W-:Y:S01]  /*07c0*/  ISETP.NE.AND P0, PT, R3, R18, PT ;  /* 0x000000120300720c */ /* 0x004fe20003f05270 */
[----:B------:R-:W-:-:S12]  /*07d0*/  IMAD.MOV.U32 R3, RZ, RZ, R18 ;  /* 0x000000ffff037224 */ /* 0x000fd800078e0012 */
[----:B------:R-:W-:Y:S05]  /*07e0*/  @!P0 BRA `(.L_x_46) ;  /* 0x0000000000348947 */ /* 0x000fea0003800000 */
.L_x_48:
        /* <DEDUP_REMOVED lines=8> */
.L_x_47:
[----:B------:R-:W2:Y:S01]  /*0870*/  LDG.E R3, desc[UR36][R16.64] ;  /* 0x0000002410037981 */ /* 0x000ea2000c1e1900 */
[C---:B------:R-:W-:Y:S01]  /*0880*/  ISETP.GE.U32.AND P0, PT, R24.reuse, 0x3e7, PT ;  /* 0x000003e71800780c */ /* 0x040fe20003f06070 */
[----:B------:R-:W-:Y:S01]  /*0890*/  VIADD R24, R24, 0x1 ;  /* 0x0000000118187836 */ /* 0x000fe20000000000 */
[----:B--2---:R-:W-:-:S13]  /*08a0*/  ISETP.NE.AND P1, PT, R3, R18, PT ;  /* 0x000000120300720c */ /* 0x004fda0003f25270 */
[----:B------:R-:W-:Y:S05]  /*08b0*/  @!P0 BRA P1, `(.L_x_48) ;  /* 0xfffffffc00cc8947 */ /* 0x000fea000083ffff */
.L_x_46:
[----:B------:R-:W-:Y:S05]  /*08c0*/  BSYNC.RECONVERGENT B6 ;  /* 0x0000000000067941 */ /* 0x000fea0003800200 */
.L_x_45:
[----:B------:R-:W-:Y:S01]  /*08d0*/  IADD3 R3, PT, PT, R3, 0x1, RZ ;  /* 0x0000000103037810 */ /* 0x000fe20007ffe0ff */
[----:B------:R-:W-:Y:S01]  /*08e0*/  VIADD R0, R18, 0x1 ;  /* 0x0000000112007836 */ /* 0x000fe20000000000 */
[----:B------:R-:W-:Y:S01]  /*08f0*/  MOV R2, 0x0 ;  /* 0x0000000000027802 */ /* 0x000fe20000000f00 */
        /* <DEDUP_REMOVED lines=10> */
.L_x_49:
[----:B------:R-:W-:Y:S02]  /*09a0*/  ISETP.GE.U32.AND P0, PT, R24, 0x3e8, PT ;  /* 0x000003e81800780c */ /* 0x000fe40003f06070 */
[C---:B------:R-:W-:Y:S01]  /*09b0*/  ISETP.LT.U32.AND P1, PT, R18.reuse, 0x17, PT ;  /* 0x000000171200780c */ /* 0x040fe20003f21070 */
[----:B------:R-:W-:-:S12]  /*09c0*/  VIADD R18, R18, 0x2 ;  /* 0x0000000212127836 */ /* 0x000fd80000000000 */
[----:B------:R-:W-:Y:S05]  /*09d0*/  @!P0 BRA P1, `(.L_x_50) ;  /* 0xfffffffc00708947 */ /* 0x000fea000083ffff */
.L_x_44:
[----:B------:R-:W-:Y:S05]  /*09e0*/  BSYNC.RECONVERGENT B7 ;  /* 0x0000000000077941 */ /* 0x000fea0003800200 */
.L_x_43:
[----:B------:R-:W-:Y:S01]  /*09f0*/  VIADD R23, R23, 0x100 ;  /* 0x0000010017177836 */ /* 0x000fe20000000000 */
[----:B------:R-:W-:-:S04]  /*0a00*/  MOV R0, UR39 ;  /* 0x0000002700007c02 */ /* 0x000fc80008000f00 */
[----:B------:R-:W-:-:S04]  /*0a10*/  ISETP.LT.U32.AND P0, PT, R23, UR38, PT ;  /* 0x0000002617007c0c */ /* 0x000fc8000bf01070 */
[----:B------:R-:W-:-:S13]  /*0a20*/  ISETP.GT.AND.EX P0, PT, R0, RZ, PT, P0 ;  /* 0x000000ff0000720c */ /* 0x000fda0003f04300 */
[----:B------:R-:W-:Y:S05]  /*0a30*/  @!P0 EXIT ;  /* 0x000000000000894d */ /* 0x000fea0003800000 */
[----:B------:R-:W-:Y:S02]  /*0a40*/  IMAD.MOV.U32 R3, RZ, RZ, 0x1 ;  /* 0x00000001ff037424 */ /* 0x000fe400078e00ff */
[----:B------:R-:W-:Y:S02]  /*0a50*/  IMAD.MOV.U32 R23, RZ, RZ, RZ ;  /* 0x000000ffff177224 */ /* 0x000fe400078e00ff */
[----:B------:R-:W-:Y:S01]  /*0a60*/  IMAD.MOV.U32 R18, RZ, RZ, 0x2 ;  /* 0x00000002ff127424 */ /* 0x000fe200078e00ff */
[----:B------:R0:W-:Y:S06]  /*0a70*/  STG.E desc[UR36][R16.64+0x400], R3 ;  /* 0x0004000310007986 */ /* 0x0001ec000c101924 */
.L_x_56:
[----:B0-----:R-:W2:Y:S01]  /*0a80*/  LDG.E R3, desc[UR36][R16.64+0x400] ;  /* 0x0004002410037981 */ /* 0x001ea2000c1e1900 */
[----:B------:R-:W-:Y:S01]  /*0a90*/  BSSY.RECONVERGENT B6, `(.L_x_51) ;  /* 0x0000011000067945 */ /* 0x000fe20003800200 */
[----:B--2---:R-:W-:Y:S01]  /*0aa0*/  ISETP.NE.AND P0, PT, R3, R18, PT ;  /* 0x000000120300720c */ /* 0x004fe20003f05270 */
[----:B------:R-:W-:-:S12]  /*0ab0*/  IMAD.MOV.U32 R3, RZ, RZ, R18 ;  /* 0x000000ffff037224 */ /* 0x000fd800078e0012 */
[----:B------:R-:W-:Y:S05]  /*0ac0*/  @!P0 BRA `(.L_x_52) ;  /* 0x0000000000348947 */ /* 0x000fea0003800000 */
.L_x_54:
        /* <DEDUP_REMOVED lines=8> */
.L_x_53:
[----:B------:R-:W2:Y:S01]  /*0b50*/  LDG.E R3, desc[UR36][R16.64+0x400] ;  /* 0x0004002410037981 */ /* 0x000ea2000c1e1900 */
[C---:B------:R-:W-:Y:S01]  /*0b60*/  ISETP.GE.U32.AND P0, PT, R23.reuse, 0x3e7, PT ;  /* 0x000003e71700780c */ /* 0x040fe20003f06070 */
[----:B------:R-:W-:Y:S01]  /*0b70*/  VIADD R23, R23, 0x1 ;  /* 0x0000000117177836 */ /* 0x000fe20000000000 */
[----:B--2---:R-:W-:-:S13]  /*0b80*/  ISETP.NE.AND P1, PT, R3, R18, PT ;  /* 0x000000120300720c */ /* 0x004fda0003f25270 */
[----:B------:R-:W-:Y:S05]  /*0b90*/  @!P0 BRA P1, `(.L_x_54) ;  /* 0xfffffffc00cc8947 */ /* 0x000fea000083ffff */
.L_x_52:
[----:B------:R-:W-:Y:S05]  /*0ba0*/  BSYNC.RECONVERGENT B6 ;  /* 0x0000000000067941 */ /* 0x000fea0003800200 */
.L_x_51:
        /* <DEDUP_REMOVED lines=13> */
.L_x_55:
[----:B------:R-:W-:Y:S02]  /*0c80*/  ISETP.GE.U32.AND P0, PT, R23, 0x3e8, PT ;  /* 0x000003e81700780c */ /* 0x000fe40003f06070 */
[C---:B------:R-:W-:Y:S01]  /*0c90*/  ISETP.LT.U32.AND P1, PT, R18.reuse, 0x17, PT ;  /* 0x000000171200780c */ /* 0x040fe20003f21070 */
[----:B------:R-:W-:-:S12]  /*0ca0*/  VIADD R18, R18, 0x2 ;  /* 0x0000000212127836 */ /* 0x000fd80000000000 */
[----:B------:R-:W-:Y:S05]  /*0cb0*/  @!P0 BRA P1, `(.L_x_56) ;  /* 0xfffffffc00708947 */ /* 0x000fea000083ffff */
[----:B------:R-:W-:Y:S05]  /*0cc0*/  EXIT ;  /* 0x000000000000794d */ /* 0x000fea0003800000 */
.L_x_57:
        /* <DEDUP_REMOVED lines=11> */
.L_x_62:


//--------------------- .text._ZN3cub18CUB_300001_SM_10006detail8for_each13static_kernelINS2_12policy_hub_t12policy_500_tEmN6thrust24THRUST_300001_SM_1000_NS8cuda_cub20__uninitialized_fill7functorINS7_10device_ptrIiEEiEEEEvT0_T1_ --------------------------
	.section	.text._ZN3cub18CUB_300001_SM_10006detail8for_each13static_kernelINS2_12policy_hub_t12policy_500_tEmN6thrust24THRUST_300001_SM_1000_NS8cuda_cub20__uninitialized_fill7functorINS7_10device_ptrIiEEiEEEEvT0_T1_,"ax",@progbits
	.align	128
        .global         _ZN3cub18CUB_300001_SM_10006detail8for_each13static_kernelINS2_12policy_hub_t12policy_500_tEmN6thrust24THRUST_300001_SM_1000_NS8cuda_cub20__uninitialized_fill7functorINS7_10device_ptrIiEEiEEEEvT0_T1_
        .type           _ZN3cub18CUB_300001_SM_10006detail8for_each13static_kernelINS2_12policy_hub_t12policy_500_tEmN6thrust24THRUST_300001_SM_1000_NS8cuda_cub20__uninitialized_fill7functorINS7_10device_ptrIiEEiEEEEvT0_T1_,@function
        .size           _ZN3cub18CUB_300001_SM_10006detail8for_each13static_kernelINS2_12policy_hub_t12policy_500_tEmN6thrust24THRUST_300001_SM_1000_NS8cuda_cub20__uninitialized_fill7functorINS7_10device_ptrIiEEiEEEEvT0_T1_,(.L_x_63 - _ZN3cub18CUB_300001_SM_10006detail8for_each13static_kernelINS2_12policy_hub_t12policy_500_tEmN6thrust24THRUST_300001_SM_1000_NS8cuda_cub20__uninitialized_fill7functorINS7_10device_ptrIiEEiEEEEvT0_T1_)
        .other          _ZN3cub18CUB_300001_SM_10006detail8for_each13static_kernelINS2_12policy_hub_t12policy_500_tEmN6thrust24THRUST_300001_SM_1000_NS8cuda_cub20__uninitialized_fill7functorINS7_10device_ptrIiEEiEEEEvT0_T1_,@"STO_CUDA_ENTRY STV_DEFAULT"
_ZN3cub18CUB_300001_SM_10006detail8for_each13static_kernelINS2_12policy_hub_t12policy_500_tEmN6thrust24THRUST_300001_SM_1000_NS8cuda_cub20__uninitialized_fill7functorINS7_10device_ptrIiEEiEEEEvT0_T1_:
.text._ZN3cub18CUB_300001_SM_10006detail8for_each13static_kernelINS2_12policy_hub_t12policy_500_tEmN6thrust24THRUST_300001_SM_1000_NS8cuda_cub20__uninitialized_fill7functorINS7_10device_ptrIiEEiEEEEvT0_T1_:
[----:B------:R-:W-:Y:S08]  /*0000*/  LDC R1, c[0x0][0x37c] ;  /* 0x0000df00ff017b82 */ /* 0x000ff00000000800 */
[----:B------:R-:W0:Y:S01]  /*0010*/  S2UR UR4, SR_CTAID.X ;  /* 0x00000000000479c3 */ /* 0x000e220000002500 */
[----:B------:R-:W1:Y:S01]  /*0020*/  LDCU.64 UR6, c[0x0][0x380] ;  /* 0x00007000ff0677ac */ /* 0x000e620008000a00 */
[----:B------:R-:W2:Y:S01]  /*0030*/  LDCU.64 UR8, c[0x0][0x358] ;  /* 0x00006b00ff0877ac */ /* 0x000ea20008000a00 */
[----:B0-----:R-:W-:-:S04]  /*0040*/  UIMAD.WIDE.U32 UR4, UR4, 0x200, URZ ;  /* 0x00000200040478a5 */ /* 0x001fc8000f8e00ff */
[----:B-1----:R-:W-:-:S04]  /*0050*/  UIADD3 UR6, UP0, UPT, -UR4, UR6, URZ ;  /* 0x0000000604067290 */ /* 0x002fc8000ff1e1ff */
[----:B------:R-:W-:Y:S02]  /*0060*/  UIADD3.X UR7, UPT, UPT, ~UR5, UR7, URZ, UP0, !UPT ;  /* 0x0000000705077290 */ /* 0x000fe400087fe5ff */
[----:B------:R-:W-:-:S04]  /*0070*/  UISETP.GE.U32.AND UP0, UPT, UR6, 0x200, UPT ;  /* 0x000002000600788c */ /* 0x000fc8000bf06070 */
[----:B------:R-:W-:-:S09]  /*0080*/  UISETP.GE.U32.AND.EX UP0, UPT, UR7, URZ, UPT, UP0 ;  /* 0x000000ff0700728c */ /* 0x000fd2000bf06100 */
[----:B--2---:R-:W-:Y:S05]  /*0090*/  BRA.U !UP0, `(.L_x_58) ;  /* 0x0000000108287547 */ /* 0x004fea000b800000 */
[----:B------:R-:W0:Y:S01]  /*00a0*/  S2R R0, SR_TID.X ;  /* 0x0000000000007919 */ /* 0x000e220000002100 */
[----:B------:R-:W1:Y:S01]  /*00b0*/  LDCU.64 UR6, c[0x0][0x388] ;  /* 0x00007100ff0677ac */ /* 0x000e620008000a00 */
[----:B------:R-:W2:Y:S01]  /*00c0*/  LDC R5, c[0x0][0x390] ;  /* 0x0000e400ff057b82 */ /* 0x000ea20000000800 */
[----:B0-----:R-:W-:-:S05]  /*00d0*/  IADD3 R0, P0, PT, R0, UR4, RZ ;  /* 0x0000000400007c10 */ /* 0x001fca000ff1e0ff */
[----:B------:R-:W-:Y:S01]  /*00e0*/  IMAD.X R3, RZ, RZ, UR5, P0 ;  /* 0x00000005ff037e24 */ /* 0x000fe200080e06ff */
[----:B-1----:R-:W-:-:S04]  /*00f0*/  LEA R2, P0, R0, UR6, 0x2 ;  /* 0x0000000600027c11 */ /* 0x002fc8000f8010ff */
[----:B------:R-:W-:-:S05]  /*0100*/  LEA.HI.X R3, R0, UR7, R3, 0x2, P0 ;  /* 0x0000000700037c11 */ /* 0x000fca00080f1403 */
[----:B--2---:R-:W-:Y:S04]  /*0110*/  STG.E desc[UR8][R2.64], R5 ;  /* 0x0000000502007986 */ /* 0x004fe8000c101908 */
[----:B------:R-:W-:Y:S01]  /*0120*/  STG.E desc[UR8][R2.64+0x400], R5 ;  /* 0x0004000502007986 */ /* 0x000fe2000c101908 */
[----:B------:R-:W-:Y:S05]  /*0130*/  EXIT ;  /* 0x000000000000794d */ /* 0x000fea0003800000 */
.L_x_58:
[----:B------:R-:W0:Y:S01]  /*0140*/  S2R R0, SR_TID.X ;  /* 0x0000000000007919 */ /* 0x000e220000002100 */
[----:B------:R-:W-:Y:S01]  /*0150*/  IMAD.U32 R2, RZ, RZ, UR7 ;  /* 0x00000007ff027e24 */ /* 0x000fe2000f8e00ff */
[----:B------:R-:W1:Y:S01]  /*0160*/  LDCU.64 UR10, c[0x0][0x388] ;  /* 0x00007100ff0a77ac */ /* 0x000e620008000a00 */
[----:B------:R-:W-:Y:S01]  /*0170*/  IMAD.U32 R4, RZ, RZ, UR7 ;  /* 0x00000007ff047e24 */ /* 0x000fe2000f8e00ff */
[----:B0-----:R-:W-:-:S04]  /*0180*/  ISETP.LT.U32.AND P0, PT, R0, UR6, PT ;  /* 0x0000000600007c0c */ /* 0x001fc8000bf01070 */
[----:B------:R-:W-:Y:S01]  /*0190*/  ISETP.GT.U32.AND.EX P0, PT, R2, RZ, PT, P0 ;  /* 0x000000ff0200720c */ /* 0x000fe20003f04100 */
[C---:B------:R-:W-:Y:S01]  /*01a0*/  VIADD R2, R0.reuse, 0x100 ;  /* 0x0000010000027836 */ /* 0x040fe20000000000 */
[----:B------:R-:W-:-:S04]  /*01b0*/  IADD3 R0, P2, PT, R0, UR4, RZ ;  /* 0x0000000400007c10 */ /* 0x000fc8000ff5e0ff */
[----:B------:R-:W-:Y:S01]  /*01c0*/  ISETP.LT.U32.AND P1, PT, R2, UR6, PT ;  /* 0x0000000602007c0c */ /* 0x000fe2000bf21070 */
[----:B------:R-:W-:Y:S01]  /*01d0*/  IMAD.X R3, RZ, RZ, UR5, P2 ;  /* 0x00000005ff037e24 */ /* 0x000fe200090e06ff */
[----:B-1----:R-:W-:Y:S02]  /*01e0*/  LEA R2, P2, R0, UR10, 0x2 ;  /* 0x0000000a00027c11 */ /* 0x002fe4000f8410ff */
[----:B------:R-:W-:Y:S02]  /*01f0*/  ISETP.GT.U32.AND.EX P1, PT, R4, RZ, PT, P1 ;  /* 0x000000ff0400720c */ /* 0x000fe40003f24110 */
[----:B------:R-:W-:Y:S01]  /*0200*/  LEA.HI.X R3, R0, UR11, R3, 0x2, P2 ;  /* 0x0000000b00037c11 */ /* 0x000fe200090f1403 */
[----:B------:R-:W0:Y:S04]  /*0210*/  @P0 LDC R5, c[0x0][0x390] ;  /* 0x0000e400ff050b82 */ /* 0x000e280000000800 */
[----:B0-----:R0:W-:Y:S06]  /*0220*/  @P0 STG.E desc[UR8][R2.64], R5 ;  /* 0x0000000502000986 */ /* 0x0011ec000c101908 */
[----:B------:R-:W-:Y:S05]  /*0230*/  @!P1 EXIT ;  /* 0x000000000000994d */ /* 0x000fea0003800000 */
[----:B0-----:R-:W0:Y:S02]  /*0240*/  LDC R5, c[0x0][0x390] ;  /* 0x0000e400ff057b82 */ /* 0x001e240000000800 */
[----:B0-----:R-:W-:Y:S01]  /*0250*/  STG.E desc[UR8][R2.64+0x400], R5 ;  /* 0x0004000502007986 */ /* 0x001fe2000c101908 */
[----:B------:R-:W-:Y:S05]  /*0260*/  EXIT ;  /* 0x000000000000794d */ /* 0x000fea0003800000 */
.L_x_59:
        /* <DEDUP_REMOVED lines=9> */
.L_x_63:


//--------------------- .text._ZN3cub18CUB_300001_SM_10006detail11EmptyKernelIvEEvv --------------------------
	.section	.text._ZN3cub18CUB_300001_SM_10006detail11EmptyKernelIvEEvv,"ax",@progbits
	.align	128
        .global         _ZN3cub18CUB_300001_SM_10006detail11EmptyKernelIvEEvv
        .type           _ZN3cub18CUB_300001_SM_10006detail11EmptyKernelIvEEvv,@function
        .size           _ZN3cub18CUB_300001_SM_10006detail11EmptyKernelIvEEvv,(.L_x_64 - _ZN3cub18CUB_300001_SM_10006detail11EmptyKernelIvEEvv)
        .other          _ZN3cub18CUB_300001_SM_10006detail11EmptyKernelIvEEvv,@"STO_CUDA_ENTRY STV_DEFAULT"
_ZN3cub18CUB_300001_SM_10006detail11EmptyKernelIvEEvv:
.text._ZN3cub18CUB_300001_SM_10006detail11EmptyKernelIvEEvv:
[----:B------:R-:W-:Y:S01]  /*0000*/  LDC R1, c[0x0][0x37c] ;  /* 0x0000df00ff017b82 */ /* 0x000fe20000000800 */
[----:B------:R-:W-:Y:S05]  /*0010*/  EXIT ;  /* 0x000000000000794d */ /* 0x000fea0003800000 */
.L_x_60:
        /* <DEDUP_REMOVED lines=14> */
.L_x_64:


//--------------------- .nv.global.init           --------------------------
	.section	.nv.global.init,"aw",@progbits
.nv.global.init:
	.type		$str$3,@object
	.size		$str$3,($str$1 - $str$3)
$str$3:
        /*0000*/ 	.byte	0x70, 0x6f, 0x6e, 0x67, 0x21, 0x20, 0x62, 0x61, 0x6c, 0x6c, 0x20, 0x69, 0x73, 0x20, 0x6e, 0x6f
        /*0010*/ 	.byte	0x77, 0x20, 0x25, 0x64, 0x0a, 0x00
	.type		$str$1,@object
	.size		$str$1,($str$2 - $str$1)
$str$1:
        /*0016*/ 	.byte	0x70, 0x69, 0x6e, 0x67, 0x21, 0x20, 0x62, 0x61, 0x6c, 0x6c, 0x20, 0x69, 0x73, 0x20, 0x6e, 0x6f
        /*0026*/ 	.byte	0x77, 0x20, 0x25, 0x64, 0x0a, 0x00
	.type		$str$2,@object
	.size		$str$2,($str - $str$2)
$str$2:
        /*002c*/ 	.byte	0x70, 0x6f, 0x6e, 0x67, 0x20, 0x77, 0x61, 0x69, 0x74, 0x69, 0x6e, 0x67, 0x20, 0x66, 0x6f, 0x72
        /*003c*/ 	.byte	0x20, 0x72, 0x65, 0x74, 0x75, 0x72, 0x6e, 0x0a, 0x00
	.type		$str,@object
	.size		$str,(.L_43 - $str)
$str:
        /*0045*/ 	.byte	0x70, 0x69, 0x6e, 0x67, 0x20, 0x77, 0x61, 0x69, 0x74, 0x69, 0x6e, 0x67, 0x20, 0x66, 0x6f, 0x72
        /*0055*/ 	.byte	0x20, 0x72, 0x65, 0x74, 0x75, 0x72, 0x6e, 0x0a, 0x00
.L_43:


//--------------------- .nv.shared.reserved.0     --------------------------
	.section	.nv.shared.reserved.0,"aw",@nobits
	.weak		__nv_reservedSMEM_offset_0_alias
	.size		__nv_reservedSMEM_offset_0_alias, 0, 64
	.other		__nv_reservedSMEM_offset_0_alias,@"STO_CUDA_RESERVED_SHARED STV_DEFAULT"
__nv_reservedSMEM_offset_0_alias:
	.zero		0
	.zero		64


//--------------------- .nv.global                --------------------------
	.section	.nv.global,"aw",@nobits
.nv.global:
	.type		_ZN30_INTERNAL_2f98be77_4_k_cu_main6thrust24THRUST_300001_SM_1000_NS3seqE,@object
	.size		_ZN30_INTERNAL_2f98be77_4_k_cu_main6thrust24THRUST_300001_SM_1000_NS3seqE,(_ZN30_INTERNAL_2f98be77_4_k_cu_main4cuda3std3__48in_placeE - _ZN30_INTERNAL_2f98be77_4_k_cu_main6thrust24THRUST_300001_SM_1000_NS3seqE)
_ZN30_INTERNAL_2f98be77_4_k_cu_main6thrust24THRUST_300001_SM_1000_NS3seqE:
	.zero		1
	.type		_ZN30_INTERNAL_2f98be77_4_k_cu_main4cuda3std3__48in_placeE,@object
	.size		_ZN30_INTERNAL_2f98be77_4_k_cu_main4cuda3std3__48in_placeE,(_ZN30_INTERNAL_2f98be77_4_k_cu_main4cuda3std6ranges3__45__cpo4sizeE - _ZN30_INTERNAL_2f98be77_4_k_cu_main4cuda3std3__48in_placeE)
_ZN30_INTERNAL_2f98be77_4_k_cu_main4cuda3std3__48in_placeE:
	.zero		1
	.type		_ZN30_INTERNAL_2f98be77_4_k_cu_main4cuda3std6ranges3__45__cpo4sizeE,@object
	.size		_ZN30_INTERNAL_2f98be77_4_k_cu_main4cuda3std6ranges3__45__cpo4sizeE,(_ZN30_INTERNAL_2f98be77_4_k_cu_main6thrust24THRUST_300001_SM_1000_NS12placeholders2_3E - _ZN30_INTERNAL_2f98be77_4_k_cu_main4cuda3std6ranges3__45__cpo4sizeE)
_ZN30_INTERNAL_2f98be77_4_k_cu_main4cuda3std6ranges3__45__cpo4sizeE:
	.zero		1
	.type		_ZN30_INTERNAL_2f98be77_4_k_cu_main6thrust24THRUST_300001_SM_1000_NS12placeholders2_3E,@object
	.size		_ZN30_INTERNAL_2f98be77_4_k_cu_main6thrust24THRUST_300001_SM_1000_NS12placeholders2_3E,(_ZN30_INTERNAL_2f98be77_4_k_cu_main4cuda3std3__45__cpo6cbeginE - _ZN30_INTERNAL_2f98be77_4_k_cu_main6thrust24THRUST_300001_SM_1000_NS12placeholders2_3E)
_ZN30_INTERNAL_2f98be77_4_k_cu_main6thrust24THRUST_300001_SM_1000_NS12placeholders2_3E:
	.zero		1
	.type		_ZN30_INTERNAL_2f98be77_4_k_cu_main4cuda3std3__45__cpo6cbeginE,@object
	.size		_ZN30_INTERNAL_2f98be77_4_k_cu_main4cuda3std3__45__cpo6cbeginE,(_ZN30_INTERNAL_2f98be77_4_k_cu_main4cuda3std6ranges3__45__cpo6cbeginE - _ZN30_INTERNAL_2f98be77_4_k_cu_main4cuda3std3__45__cpo6cbeginE)
_ZN30_INTERNAL_2f98be77_4_k_cu_main4cuda3std3__45__cpo6cbeginE:
	.zero		1
	.type		_ZN30_INTERNAL_2f98be77_4_k_cu_main4cuda3std6ranges3__45__cpo6cbeginE,@object
	.size		_ZN30_INTERNAL_2f98be77_4_k_cu_main4cuda3std6ranges3__45__cpo6cbeginE,(_ZN30_INTERNAL_2f98be77_4_k_cu_main6thrust24THRUST_300001_SM_1000_NS12placeholders2_7E - _ZN30_INTERNAL_2f98be77_4_k_cu_main4cuda3std6ranges3__45__cpo6cbeginE)
_ZN30_INTERNAL_2f98be77_4_k_cu_main4cuda3std6ranges3__45__cpo6cbeginE:
	.zero		1
	.type		_ZN30_INTERNAL_2f98be77_4_k_cu_main6thrust24THRUST_300001_SM_1000_NS12placeholders2_7E,@object
	.size		_ZN30_INTERNAL_2f98be77_4_k_cu_main6thrust24THRUST_300001_SM_1000_NS12placeholders2_7E,(_ZN30_INTERNAL_2f98be77_4_k_cu_main4cuda3std3__45__cpo7crbeginE - _ZN30_INTERNAL_2f98be77_4_k_cu_main6thrust24THRUST_300001_SM_1000_NS12placeholders2_7E)
_ZN30_INTERNAL_2f98be77_4_k_cu_main6thrust24THRUST_300001_SM_1000_NS12placeholders2_7E:
	.zero		1
	.type		_ZN30_INTERNAL_2f98be77_4_k_cu_main4cuda3std3__45__cpo7crbeginE,@object
	.size		_ZN30_INTERNAL_2f98be77_4_k_cu_main4cuda3std3__45__cpo7crbeginE,(_ZN30_INTERNAL_2f98be77_4_k_cu_main4cuda3std6ranges3__45__cpo4nextE - _ZN30_INTERNAL_2f98be77_4_k_cu_main4cuda3std3__45__cpo7crbeginE)
_ZN30_INTERNAL_2f98be77_4_k_cu_main4cuda3std3__45__cpo7crbeginE:
	.zero		1
	.type		_ZN30_INTERNAL_2f98be77_4_k_cu_main4cuda3std6ranges3__45__cpo4nextE,@object
	.size		_ZN30_INTERNAL_2f98be77_4_k_cu_main4cuda3std6ranges3__45__cpo4nextE,(_ZN30_INTERNAL_2f98be77_4_k_cu_main4cuda3std6ranges3__45__cpo4swapE - _ZN30_INTERNAL_2f98be77_4_k_cu_main4cuda3std6ranges3__45__cpo4nextE)
_ZN30_INTERNAL_2f98be77_4_k_cu_main4cuda3std6ranges3__45__cpo4nextE:
	.zero		1
	.type		_ZN30_INTERNAL_2f98be77_4_k_cu_main4cuda3std6ranges3__45__cpo4swapE,@object
	.size		_ZN30_INTERNAL_2f98be77_4_k_cu_main4cuda3std6ranges3__45__cpo4swapE,(_ZN30_INTERNAL_2f98be77_4_k_cu_main6thrust24THRUST_300001_SM_1000_NS8cuda_cub10par_nosyncE - _ZN30_INTERNAL_2f98be77_4_k_cu_main4cuda3std6ranges3__45__cpo4swapE)
_ZN30_INTERNAL_2f98be77_4_k_cu_main4cuda3std6ranges3__45__cpo4swapE:
	.zero		1
	.type		_ZN30_INTERNAL_2f98be77_4_k_cu_main6thrust24THRUST_300001_SM_1000_NS8cuda_cub10par_nosyncE,@object
	.size		_ZN30_INTERNAL_2f98be77_4_k_cu_main6thrust24THRUST_300001_SM_1000_NS8cuda_cub10par_nosyncE,(_ZN30_INTERNAL_2f98be77_4_k_cu_main6thrust24THRUST_300001_SM_1000_NS12placeholders2_9E - _ZN30_INTERNAL_2f98be77_4_k_cu_main6thrust24THRUST_300001_SM_1000_NS8cuda_cub10par_nosyncE)
_ZN30_INTERNAL_2f98be77_4_k_cu_main6thrust24THRUST_300001_SM_1000_NS8cuda_cub10par_nosyncE:
	.zero		1
	.type		_ZN30_INTERNAL_2f98be77_4_k_cu_main6thrust24THRUST_300001_SM_1000_NS12placeholders2_9E,@object
	.size		_ZN30_INTERNAL_2f98be77_4_k_cu_main6thrust24THRUST_300001_SM_1000_NS12placeholders2_9E,(_ZN30_INTERNAL_2f98be77_4_k_cu_main4cuda3std3__432_GLOBAL__N__2f98be77_4_k_cu_main6ignoreE - _ZN30_INTERNAL_2f98be77_4_k_cu_main6thrust24THRUST_300001_SM_1000_NS12placeholders2_9E)
_ZN30_INTERNAL_2f98be77_4_k_cu_main6thrust24THRUST_300001_SM_1000_NS12placeholders2_9E:
	.zero		1
	.type		_ZN30_INTERNAL_2f98be77_4_k_cu_main4cuda3std3__432_GLOBAL__N__2f98be77_4_k_cu_main6ignoreE,@object
	.size		_ZN30_INTERNAL_2f98be77_4_k_cu_main4cuda3std3__432_GLOBAL__N__2f98be77_4_k_cu_main6ignoreE,(_ZN30_INTERNAL_2f98be77_4_k_cu_main4cuda3std6ranges3__45__cpo4dataE - _ZN30_INTERNAL_2f98be77_4_k_cu_main4cuda3std3__432_GLOBAL__N__2f98be77_4_k_cu_main6ignoreE)
_ZN30_INTERNAL_2f98be77_4_k_cu_main4cuda3std3__432_GLOBAL__N__2f98be77_4_k_cu_main6ignoreE:
	.zero		1
	.type		_ZN30_INTERNAL_2f98be77_4_k_cu_main4cuda3std6ranges3__45__cpo4dataE,@object
	.size		_ZN30_INTERNAL_2f98be77_4_k_cu_main4cuda3std6ranges3__45__cpo4dataE,(_ZN30_INTERNAL_2f98be77_4_k_cu_main6thrust24THRUST_300001_SM_1000_NS12placeholders2_1E - _ZN30_INTERNAL_2f98be77_4_k_cu_main4cuda3std6ranges3__45__cpo4dataE)
_ZN30_INTERNAL_2f98be77_4_k_cu_main4cuda3std6ranges3__45__cpo4dataE:
	.zero		1
	.type		_ZN30_INTERNAL_2f98be77_4_k_cu_main6thrust24THRUST_300001_SM_1000_NS12placeholders2_1E,@object
	.size		_ZN30_INTERNAL_2f98be77_4_k_cu_main6thrust24THRUST_300001_SM_1000_NS12placeholders2_1E,(_ZN30_INTERNAL_2f98be77_4_k_cu_main4cuda3std3__45__cpo5beginE - _ZN30_INTERNAL_2f98be77_4_k_cu_main6thrust24THRUST_300001_SM_1000_NS12placeholders2_1E)
_ZN30_INTERNAL_2f98be77_4_k_cu_main6thrust24THRUST_300001_SM_1000_NS12placeholders2_1E:
	.zero		1
	.type		_ZN30_INTERNAL_2f98be77_4_k_cu_main4cuda3std3__45__cpo5beginE,@object
	.size		_ZN30_INTERNAL_2f98be77_4_k_cu_main4cuda3std3__45__cpo5beginE,(_ZN30_INTERNAL_2f98be77_4_k_cu_main4cuda3std6ranges3__45__cpo5beginE - _ZN30_INTERNAL_2f98be77_4_k_cu_main4cuda3std3__45__cpo5beginE)
_ZN30_INTERNAL_2f98be77_4_k_cu_main4cuda3std3__45__cpo5beginE:
	.zero		1
	.type		_ZN30_INTERNAL_2f98be77_4_k_cu_main4cuda3std6ranges3__45__cpo5beginE,@object
	.size		_ZN30_INTERNAL_2f98be77_4_k_cu_main4cuda3std6ranges3__45__cpo5beginE,(_ZN30_INTERNAL_2f98be77_4_k_cu_main6thrust24THRUST_300001_SM_1000_NS12placeholders2_5E - _ZN30_INTERNAL_2f98be77_4_k_cu_main4cuda3std6ranges3__45__cpo5beginE)
_ZN30_INTERNAL_2f98be77_4_k_cu_main4cuda3std6ranges3__45__cpo5beginE:
	.zero		1
	.type		_ZN30_INTERNAL_2f98be77_4_k_cu_main6thrust24THRUST_300001_SM_1000_NS12placeholders2_5E,@object
	.size		_ZN30_INTERNAL_2f98be77_4_k_cu_main6thrust24THRUST_300001_SM_1000_NS12placeholders2_5E,(_ZN30_INTERNAL_2f98be77_4_k_cu_main4cuda3std3__45__cpo6rbeginE - _ZN30_INTERNAL_2f98be77_4_k_cu_main6thrust24THRUST_300001_SM_1000_NS12placeholders2_5E)
_ZN30_INTERNAL_2f98be77_4_k_cu_main6thrust24THRUST_300001_SM_1000_NS12placeholders2_5E:
	.zero		1
	.type		_ZN30_INTERNAL_2f98be77_4_k_cu_main4cuda3std3__45__cpo6rbeginE,@object
	.size		_ZN30_INTERNAL_2f98be77_4_k_cu_main4cuda3std3__45__cpo6rbeginE,(_ZN30_INTERNAL_2f98be77_4_k_cu_main4cuda3std6ranges3__45__cpo7advanceE - _ZN30_INTERNAL_2f98be77_4_k_cu_main4cuda3std3__45__cpo6rbeginE)
_ZN30_INTERNAL_2f98be77_4_k_cu_main4cuda3std3__45__cpo6rbeginE:
	.zero		1
	.type		_ZN30_INTERNAL_2f98be77_4_k_cu_main4cuda3std6ranges3__45__cpo7advanceE,@object
	.size		_ZN30_INTERNAL_2f98be77_4_k_cu_main4cuda3std6ranges3__45__cpo7advanceE,(_ZN30_INTERNAL_2f98be77_4_k_cu_main4cuda3std3__47nulloptE - _ZN30_INTERNAL_2f98be77_4_k_cu_main4cuda3std6ranges3__45__cpo7advanceE)
_ZN30_INTERNAL_2f98be77_4_k_cu_main4cuda3std6ranges3__45__cpo7advanceE:
	.zero		1
	.type		_ZN30_INTERNAL_2f98be77_4_k_cu_main4cuda3std3__47nulloptE,@object
	.size		_ZN30_INTERNAL_2f98be77_4_k_cu_main4cuda3std3__47nulloptE,(_ZN30_INTERNAL_2f98be77_4_k_cu_main4cuda3std6ranges3__45__cpo8distanceE - _ZN30_INTERNAL_2f98be77_4_k_cu_main4cuda3std3__47nulloptE)
_ZN30_INTERNAL_2f98be77_4_k_cu_main4cuda3std3__47nulloptE:
	.zero		1
	.type		_ZN30_INTERNAL_2f98be77_4_k_cu_main4cuda3std6ranges3__45__cpo8distanceE,@object
	.size		_ZN30_INTERNAL_2f98be77_4_k_cu_main4cuda3std6ranges3__45__cpo8distanceE,(_ZN30_INTERNAL_2f98be77_4_k_cu_main6thrust24THRUST_300001_SM_1000_NS12placeholders3_10E - _ZN30_INTERNAL_2f98be77_4_k_cu_main4cuda3std6ranges3__45__cpo8distanceE)
_ZN30_INTERNAL_2f98be77_4_k_cu_main4cuda3std6ranges3__45__cpo8distanceE:
	.zero		1
	.type		_ZN30_INTERNAL_2f98be77_4_k_cu_main6thrust24THRUST_300001_SM_1000_NS12placeholders3_10E,@object
	.size		_ZN30_INTERNAL_2f98be77_4_k_cu_main6thrust24THRUST_300001_SM_1000_NS12placeholders3_10E,(_ZN30_INTERNAL_2f98be77_4_k_cu_main4cuda3std3__419piecewise_constructE - _ZN30_INTERNAL_2f98be77_4_k_cu_main6thrust24THRUST_300001_SM_1000_NS12placeholders3_10E)
_ZN30_INTERNAL_2f98be77_4_k_cu_main6thrust24THRUST_300001_SM_1000_NS12placeholders3_10E:
	.zero		1
	.type		_ZN30_INTERNAL_2f98be77_4_k_cu_main4cuda3std3__419piecewise_constructE,@object
	.size		_ZN30_INTERNAL_2f98be77_4_k_cu_main4cuda3std3__419piecewise_constructE,(_ZN30_INTERNAL_2f98be77_4_k_cu_main4cuda3std6ranges3__45__cpo5cdataE - _ZN30_INTERNAL_2f98be77_4_k_cu_main4cuda3std3__419piecewise_constructE)
_ZN30_INTERNAL_2f98be77_4_k_cu_main4cuda3std3__419piecewise_constructE:
	.zero		1
	.type		_ZN30_INTERNAL_2f98be77_4_k_cu_main4cuda3std6ranges3__45__cpo5cdataE,@object
	.size		_ZN30_INTERNAL_2f98be77_4_k_cu_main4cuda3std6ranges3__45__cpo5cdataE,(_ZN30_INTERNAL_2f98be77_4_k_cu_main6thrust24THRUST_300001_SM_1000_NS12placeholders2_2E - _ZN30_INTERNAL_2f98be77_4_k_cu_main4cuda3std6ranges3__45__cpo5cdataE)
_ZN30_INTERNAL_2f98be77_4_k_cu_main4cuda3std6ranges3__45__cpo5cdataE:
	.zero		1
	.type		_ZN30_INTERNAL_2f98be77_4_k_cu_main6thrust24THRUST_300001_SM_1000_NS12placeholders2_2E,@object
	.size		_ZN30_INTERNAL_2f98be77_4_k_cu_main6thrust24THRUST_300001_SM_1000_NS12placeholders2_2E,(_ZN30_INTERNAL_2f98be77_4_k_cu_main4cuda3std3__45__cpo3endE - _ZN30_INTERNAL_2f98be77_4_k_cu_main6thrust24THRUST_300001_SM_1000_NS12placeholders2_2E)
_ZN30_INTERNAL_2f98be77_4_k_cu_main6thrust24THRUST_300001_SM_1000_NS12placeholders2_2E:
	.zero		1
	.type		_ZN30_INTERNAL_2f98be77_4_k_cu_main4cuda3std3__45__cpo3endE,@object
	.size		_ZN30_INTERNAL_2f98be77_4_k_cu_main4cuda3std3__45__cpo3endE,(_ZN30_INTERNAL_2f98be77_4_k_cu_main4cuda3std6ranges3__45__cpo3endE - _ZN30_INTERNAL_2f98be77_4_k_cu_main4cuda3std3__45__cpo3endE)
_ZN30_INTERNAL_2f98be77_4_k_cu_main4cuda3std3__45__cpo3endE:
	.zero		1
	.type		_ZN30_INTERNAL_2f98be77_4_k_cu_main4cuda3std6ranges3__45__cpo3endE,@object
	.size		_ZN30_INTERNAL_2f98be77_4_k_cu_main4cuda3std6ranges3__45__cpo3endE,(_ZN30_INTERNAL_2f98be77_4_k_cu_main6thrust24THRUST_300001_SM_1000_NS12placeholders2_6E - _ZN30_INTERNAL_2f98be77_4_k_cu_main4cuda3std6ranges3__45__cpo3endE)
_ZN30_INTERNAL_2f98be77_4_k_cu_main4cuda3std6ranges3__45__cpo3endE:
	.zero		1
	.type		_ZN30_INTERNAL_2f98be77_4_k_cu_main6thrust24THRUST_300001_SM_1000_NS12placeholders2_6E,@object
	.size		_ZN30_INTERNAL_2f98be77_4_k_cu_main6thrust24THRUST_300001_SM_1000_NS12placeholders2_6E,(_ZN30_INTERNAL_2f98be77_4_k_cu_main4cuda3std3__45__cpo4rendE - _ZN30_INTERNAL_2f98be77_4_k_cu_main6thrust24THRUST_300001_SM_1000_NS12placeholders2_6E)
_ZN30_INTERNAL_2f98be77_4_k_cu_main6thrust24THRUST_300001_SM_1000_NS12placeholders2_6E:
	.zero		1
	.type		_ZN30_INTERNAL_2f98be77_4_k_cu_main4cuda3std3__45__cpo4rendE,@object
	.size		_ZN30_INTERNAL_2f98be77_4_k_cu_main4cuda3std3__45__cpo4rendE,(_ZN30_INTERNAL_2f98be77_4_k_cu_main4cuda3std6ranges3__45__cpo9iter_swapE - _ZN30_INTERNAL_2f98be77_4_k_cu_main4cuda3std3__45__cpo4rendE)
_ZN30_INTERNAL_2f98be77_4_k_cu_main4cuda3std3__45__cpo4rendE:
	.zero		1
	.type		_ZN30_INTERNAL_2f98be77_4_k_cu_main4cuda3std6ranges3__45__cpo9iter_swapE,@object
	.size		_ZN30_INTERNAL_2f98be77_4_k_cu_main4cuda3std6ranges3__45__cpo9iter_swapE,(_ZN30_INTERNAL_2f98be77_4_k_cu_main4cuda3std3__48unexpectE - _ZN30_INTERNAL_2f98be77_4_k_cu_main4cuda3std6ranges3__45__cpo9iter_swapE)
_ZN30_INTERNAL_2f98be77_4_k_cu_main4cuda3std6ranges3__45__cpo9iter_swapE:
	.zero		1
	.type		_ZN30_INTERNAL_2f98be77_4_k_cu_main4cuda3std3__48unexpectE,@object
	.size		_ZN30_INTERNAL_2f98be77_4_k_cu_main4cuda3std3__48unexpectE,(_ZN30_INTERNAL_2f98be77_4_k_cu_main6thrust24THRUST_300001_SM_1000_NS8cuda_cub3parE - _ZN30_INTERNAL_2f98be77_4_k_cu_main4cuda3std3__48unexpectE)
_ZN30_INTERNAL_2f98be77_4_k_cu_main4cuda3std3__48unexpectE:
	.zero		1
	.type		_ZN30_INTERNAL_2f98be77_4_k_cu_main6thrust24THRUST_300001_SM_1000_NS8cuda_cub3parE,@object
	.size		_ZN30_INTERNAL_2f98be77_4_k_cu_main6thrust24THRUST_300001_SM_1000_NS8cuda_cub3parE,(_ZN30_INTERNAL_2f98be77_4_k_cu_main6thrust24THRUST_300001_SM_1000_NS12placeholders2_4E - _ZN30_INTERNAL_2f98be77_4_k_cu_main6thrust24THRUST_300001_SM_1000_NS8cuda_cub3parE)
_ZN30_INTERNAL_2f98be77_4_k_cu_main6thrust24THRUST_300001_SM_1000_NS8cuda_cub3parE:
	.zero		1
	.type		_ZN30_INTERNAL_2f98be77_4_k_cu_main6thrust24THRUST_300001_SM_1000_NS12placeholders2_4E,@object
	.size		_ZN30_INTERNAL_2f98be77_4_k_cu_main6thrust24THRUST_300001_SM_1000_NS12placeholders2_4E,(_ZN30_INTERNAL_2f98be77_4_k_cu_main4cuda3std3__45__cpo4cendE - _ZN30_INTERNAL_2f98be77_4_k_cu_main6thrust24THRUST_300001_SM_1000_NS12placeholders2_4E)
_ZN30_INTERNAL_2f98be77_4_k_cu_main6thrust24THRUST_300001_SM_1000_NS12placeholders2_4E:
	.zero		1
	.type		_ZN30_INTERNAL_2f98be77_4_k_cu_main4cuda3std3__45__cpo4cendE,@object
	.size		_ZN30_INTERNAL_2f98be77_4_k_cu_main4cuda3std3__45__cpo4cendE,(_ZN30_INTERNAL_2f98be77_4_k_cu_main4cuda3std6ranges3__45__cpo4cendE - _ZN30_INTERNAL_2f98be77_4_k_cu_main4cuda3std3__45__cpo4cendE)
_ZN30_INTERNAL_2f98be77_4_k_cu_main4cuda3std3__45__cpo4cendE:
	.zero		1
	.type		_ZN30_INTERNAL_2f98be77_4_k_cu_main4cuda3std6ranges3__45__cpo4cendE,@object
	.size		_ZN30_INTERNAL_2f98be77_4_k_cu_main4cuda3std6ranges3__45__cpo4cendE,(_ZN30_INTERNAL_2f98be77_4_k_cu_main4cuda3std3__420unreachable_sentinelE - _ZN30_INTERNAL_2f98be77_4_k_cu_main4cuda3std6ranges3__45__cpo4cendE)
_ZN30_INTERNAL_2f98be77_4_k_cu_main4cuda3std6ranges3__45__cpo4cendE:
	.zero		1
	.type		_ZN30_INTERNAL_2f98be77_4_k_cu_main4cuda3std3__420unreachable_sentinelE,@object
	.size		_ZN30_INTERNAL_2f98be77_4_k_cu_main4cuda3std3__420unreachable_sentinelE,(_ZN30_INTERNAL_2f98be77_4_k_cu_main4cuda3std6ranges3__45__cpo5ssizeE - _ZN30_INTERNAL_2f98be77_4_k_cu_main4cuda3std3__420unreachable_sentinelE)
_ZN30_INTERNAL_2f98be77_4_k_cu_main4cuda3std3__420unreachable_sentinelE:
	.zero		1
	.type		_ZN30_INTERNAL_2f98be77_4_k_cu_main4cuda3std6ranges3__45__cpo5ssizeE,@object
	.size		_ZN30_INTERNAL_2f98be77_4_k_cu_main4cuda3std6ranges3__45__cpo5ssizeE,(_ZN30_INTERNAL_2f98be77_4_k_cu_main6thrust24THRUST_300001_SM_1000_NS12placeholders2_8E - _ZN30_INTERNAL_2f98be77_4_k_cu_main4cuda3std6ranges3__45__cpo5ssizeE)
_ZN30_INTERNAL_2f98be77_4_k_cu_main4cuda3std6ranges3__45__cpo5ssizeE:
	.zero		1
	.type		_ZN30_INTERNAL_2f98be77_4_k_cu_main6thrust24THRUST_300001_SM_1000_NS12placeholders2_8E,@object
	.size		_ZN30_INTERNAL_2f98be77_4_k_cu_main6thrust24THRUST_300001_SM_1000_NS12placeholders2_8E,(_ZN30_INTERNAL_2f98be77_4_k_cu_main4cuda3std3__45__cpo5crendE - _ZN30_INTERNAL_2f98be77_4_k_cu_main6thrust24THRUST_300001_SM_1000_NS12placeholders2_8E)
_ZN30_INTERNAL_2f98be77_4_k_cu_main6thrust24THRUST_300001_SM_1000_NS12placeholders2_8E:
	.zero		1
	.type		_ZN30_INTERNAL_2f98be77_4_k_cu_main4cuda3std3__45__cpo5crendE,@object
	.size		_ZN30_INTERNAL_2f98be77_4_k_cu_main4cuda3std3__45__cpo5crendE,(_ZN30_INTERNAL_2f98be77_4_k_cu_main4cuda3std6ranges3__45__cpo4prevE - _ZN30_INTERNAL_2f98be77_4_k_cu_main4cuda3std3__45__cpo5crendE)
_ZN30_INTERNAL_2f98be77_4_k_cu_main4cuda3std3__45__cpo5crendE:
	.zero		1
	.type		_ZN30_INTERNAL_2f98be77_4_k_cu_main4cuda3std6ranges3__45__cpo4prevE,@object
	.size		_ZN30_INTERNAL_2f98be77_4_k_cu_main4cuda3std6ranges3__45__cpo4prevE,(_ZN30_INTERNAL_2f98be77_4_k_cu_main4cuda3std6ranges3__45__cpo9iter_moveE - _ZN30_INTERNAL_2f98be77_4_k_cu_main4cuda3std6ranges3__45__cpo4prevE)
_ZN30_INTERNAL_2f98be77_4_k_cu_main4cuda3std6ranges3__45__cpo4prevE:
	.zero		1
	.type		_ZN30_INTERNAL_2f98be77_4_k_cu_main4cuda3std6ranges3__45__cpo9iter_moveE,@object
	.size		_ZN30_INTERNAL_2f98be77_4_k_cu_main4cuda3std6ranges3__45__cpo9iter_moveE,(_ZN30_INTERNAL_2f98be77_4_k_cu_main6thrust24THRUST_300001_SM_1000_NS6system6detail10sequential3seqE - _ZN30_INTERNAL_2f98be77_4_k_cu_main4cuda3std6ranges3__45__cpo9iter_moveE)
_ZN30_INTERNAL_2f98be77_4_k_cu_main4cuda3std6ranges3__45__cpo9iter_moveE:
	.zero		1
	.type		_ZN30_INTERNAL_2f98be77_4_k_cu_main6thrust24THRUST_300001_SM_1000_NS6system6detail10sequential3seqE,@object
	.size		_ZN30_INTERNAL_2f98be77_4_k_cu_main6thrust24THRUST_300001_SM_1000_NS6system6detail10sequential3seqE,(.L_31 - _ZN30_INTERNAL_2f98be77_4_k_cu_main6thrust24THRUST_300001_SM_1000_NS6system6detail10sequential3seqE)
_ZN30_INTERNAL_2f98be77_4_k_cu_main6thrust24THRUST_300001_SM_1000_NS6system6detail10sequential3seqE:
	.zero		1
.L_31:


//--------------------- .nv.constant0._ZN3cub18CUB_300001_SM_10006detail8for_each13static_kernelINS2_12policy_hub_t12policy_500_tElNS2_12op_wrapper_tIl4pongN6thrust24THRUST_300001_SM_1000_NS6detail15normal_iteratorINS9_10device_ptrIiEEEEEEEEvT0_T1_ --------------------------
	.section	.nv.constant0._ZN3cub18CUB_300001_SM_10006detail8for_each13static_kernelINS2_12policy_hub_t12policy_500_tElNS2_12op_wrapper_tIl4pongN6thrust24THRUST_300001_SM_1000_NS6detail15normal_iteratorINS9_10device_ptrIiEEEEEEEEvT0_T1_,"a",@progbits
	.sectionflags	@""
	.align	4
.nv.constant0._ZN3cub18CUB_300001_SM_10006detail8for_each13static_kernelINS2_12policy_hub_t12policy_500_tElNS2_12op_wrapper_tIl4pongN6thrust24THRUST_300001_SM_1000_NS6detail15normal_iteratorINS9_10device_ptrIiEEEEEEEEvT0_T1_:
	.zero		920


//--------------------- .nv.constant0._ZN3cub18CUB_300001_SM_10006detail8for_each13static_kernelINS2_12policy_hub_t12policy_500_tElNS2_12op_wrapper_tIl4pingN6thrust24THRUST_300001_SM_1000_NS6detail15normal_iteratorINS9_10device_ptrIiEEEEEEEEvT0_T1_ --------------------------
	.section	.nv.constant0._ZN3cub18CUB_300001_SM_10006detail8for_each13static_kernelINS2_12policy_hub_t12policy_500_tElNS2_12op_wrapper_tIl4pingN6thrust24THRUST_300001_SM_1000_NS6detail15normal_iteratorINS9_10device_ptrIiEEEEEEEEvT0_T1_,"a",@progbits
	.sectionflags	@""
	.align	4
.nv.constant0._ZN3cub18CUB_300001_SM_10006detail8for_each13static_kernelINS2_12policy_hub_t12policy_500_tElNS2_12op_wrapper_tIl4pingN6thrust24THRUST_300001_SM_1000_NS6detail15normal_iteratorINS9_10device_ptrIiEEEEEEEEvT0_T1_:
	.zero		920


//--------------------- .nv.constant0._ZN3cub18CUB_300001_SM_10006detail8for_each13static_kernelINS2_12policy_hub_t12policy_500_tEmN6thrust24THRUST_300001_SM_1000_NS8cuda_cub20__uninitialized_fill7functorINS7_10device_ptrIiEEiEEEEvT0_T1_ --------------------------
	.section	.nv.constant0._ZN3cub18CUB_300001_SM_10006detail8for_each13static_kernelINS2_12policy_hub_t12policy_500_tEmN6thrust24THRUST_300001_SM_1000_NS8cuda_cub20__uninitialized_fill7functorINS7_10device_ptrIiEEiEEEEvT0_T1_,"a",@progbits
	.sectionflags	@""
	.align	4
.nv.constant0._ZN3cub18CUB_300001_SM_10006detail8for_each13static_kernelINS2_12policy_hub_t12policy_500_tEmN6thrust24THRUST_300001_SM_1000_NS8cuda_cub20__uninitialized_fill7functorINS7_10device_ptrIiEEiEEEEvT0_T1_:
	.zero		920


//--------------------- .nv.constant0._ZN3cub18CUB_300001_SM_10006detail11EmptyKernelIvEEvv --------------------------
	.section	.nv.constant0._ZN3cub18CUB_300001_SM_10006detail11EmptyKernelIvEEvv,"a",@progbits
	.sectionflags	@""
	.align	4
.nv.constant0._ZN3cub18CUB_300001_SM_10006detail11EmptyKernelIvEEvv:
	.zero		896


//--------------------- SYMBOLS --------------------------

	.type		.nv.reservedSmem.offset0,@object
	.size		.nv.reservedSmem.offset0,0x4
	.type		vprintf,@function
